//
// Generated by NVIDIA NVVM Compiler
//
// Compiler Build ID: CL-36424714
// Cuda compilation tools, release 13.0, V13.0.88
// Based on NVVM 20.0.0
//

.version 9.0
.target sm_100
.address_size 64

	// .globl	_Z12threadMissonPfiii

.visible .entry _Z12threadMissonPfiii(
	.param .u64 .ptr .align 1 _Z12threadMissonPfiii_param_0,
	.param .u32 _Z12threadMissonPfiii_param_1,
	.param .u32 _Z12threadMissonPfiii_param_2,
	.param .u32 _Z12threadMissonPfiii_param_3
)
{
	.reg .pred 	%p<34>;
	.reg .b32 	%r<72>;
	.reg .b32 	%f<99>;
	.reg .b64 	%rd<7>;

	ld.param.u64 	%rd3, [_Z12threadMissonPfiii_param_0];
	ld.param.u32 	%r25, [_Z12threadMissonPfiii_param_1];
	ld.param.u32 	%r26, [_Z12threadMissonPfiii_param_2];
	ld.param.u32 	%r27, [_Z12threadMissonPfiii_param_3];
	cvta.to.global.u64 	%rd1, %rd3;
	mov.u32 	%r1, %ctaid.x;
	mov.u32 	%r2, %tid.x;
	mul.lo.s32 	%r28, %r25, 6;
	or.b32  	%r3, %r28, 1;
	mad.lo.s32 	%r29, %r28, %r28, %r28;
	add.s32 	%r4, %r29, %r3;
	mul.lo.s32 	%r5, %r26, %r1;
	mad.lo.s32 	%r6, %r27, %r2, %r5;
	setp.lt.s32 	%p2, %r27, 1;
	@%p2 bra 	$L__BB0_17;
	setp.lt.u32 	%p3, %r1, %r4;
	setp.lt.s32 	%p4, %r2, %r26;
	and.pred  	%p1, %p4, %p3;
	add.s32 	%r7, %r5, %r26;
	mul.lo.s32 	%r8, %r25, -3;
	mul.lo.s32 	%r30, %r25, %r25;
	shl.b32 	%r31, %r30, 1;
	cvt.rn.f32.s32 	%f1, %r31;
	cvt.rn.f32.s32 	%f3, %r25;
	mul.f32 	%f2, %f3, 0f40206C98;
	and.b32  	%r9, %r27, 3;
	setp.eq.s32 	%p5, %r9, 0;
	mov.u32 	%r69, %r6;
	@%p5 bra 	$L__BB0_6;
	neg.s32 	%r67, %r9;
	not.pred 	%p7, %p1;
	mov.u32 	%r69, %r6;
$L__BB0_3:
	.pragma "nounroll";
	setp.ge.s32 	%p6, %r69, %r7;
	or.pred  	%p8, %p7, %p6;
	setp.ge.s32 	%p9, %r69, %r4;
	or.pred  	%p10, %p8, %p9;
	@%p10 bra 	$L__BB0_5;
	div.s32 	%r32, %r69, %r3;
	add.s32 	%r33, %r32, %r8;
	mul.lo.s32 	%r34, %r32, %r3;
	sub.s32 	%r35, %r69, %r34;
	add.s32 	%r36, %r35, %r8;
	cvt.rn.f32.s32 	%f4, %r33;
	cvt.rn.f32.s32 	%f5, %r36;
	mul.f32 	%f6, %f5, %f5;
	fma.rn.f32 	%f7, %f4, %f4, %f6;
	neg.f32 	%f8, %f7;
	div.rn.f32 	%f9, %f8, %f1;
	fma.rn.f32 	%f10, %f9, 0f3BBB989D, 0f3F000000;
	cvt.sat.f32.f32 	%f11, %f10;
	mov.f32 	%f12, 0f4B400001;
	mov.f32 	%f13, 0f437C0000;
	fma.rm.f32 	%f14, %f11, %f13, %f12;
	add.f32 	%f15, %f14, 0fCB40007F;
	neg.f32 	%f16, %f15;
	fma.rn.f32 	%f17, %f9, 0f3FB8AA3B, %f16;
	fma.rn.f32 	%f18, %f9, 0f32A57060, %f17;
	mov.b32 	%r37, %f14;
	shl.b32 	%r38, %r37, 23;
	mov.b32 	%f19, %r38;
	ex2.approx.ftz.f32 	%f20, %f18;
	mul.f32 	%f21, %f20, %f19;
	div.rn.f32 	%f22, %f21, %f2;
	mul.wide.s32 	%rd4, %r69, 4;
	add.s64 	%rd5, %rd1, %rd4;
	st.global.f32 	[%rd5], %f22;
$L__BB0_5:
	add.s32 	%r69, %r69, 1;
	add.s32 	%r67, %r67, 1;
	setp.ne.s32 	%p11, %r67, 0;
	@%p11 bra 	$L__BB0_3;
$L__BB0_6:
	setp.lt.u32 	%p12, %r27, 4;
	@%p12 bra 	$L__BB0_17;
	sub.s32 	%r71, %r69, %r6;
	add.s32 	%r70, %r69, 1;
	not.pred 	%p14, %p1;
$L__BB0_8:
	add.s32 	%r20, %r70, -1;
	setp.ge.s32 	%p13, %r20, %r7;
	or.pred  	%p15, %p14, %p13;
	setp.ge.s32 	%p16, %r20, %r4;
	mul.wide.s32 	%rd6, %r20, 4;
	add.s64 	%rd2, %rd1, %rd6;
	or.pred  	%p17, %p15, %p16;
	@%p17 bra 	$L__BB0_10;
	div.s32 	%r39, %r20, %r3;
	add.s32 	%r40, %r39, %r8;
	mul.lo.s32 	%r41, %r39, %r3;
	sub.s32 	%r42, %r20, %r41;
	add.s32 	%r43, %r42, %r8;
	cvt.rn.f32.s32 	%f23, %r40;
	cvt.rn.f32.s32 	%f24, %r43;
	mul.f32 	%f25, %f24, %f24;
	fma.rn.f32 	%f26, %f23, %f23, %f25;
	neg.f32 	%f27, %f26;
	div.rn.f32 	%f28, %f27, %f1;
	fma.rn.f32 	%f29, %f28, 0f3BBB989D, 0f3F000000;
	cvt.sat.f32.f32 	%f30, %f29;
	mov.f32 	%f31, 0f4B400001;
	mov.f32 	%f32, 0f437C0000;
	fma.rm.f32 	%f33, %f30, %f32, %f31;
	add.f32 	%f34, %f33, 0fCB40007F;
	neg.f32 	%f35, %f34;
	fma.rn.f32 	%f36, %f28, 0f3FB8AA3B, %f35;
	fma.rn.f32 	%f37, %f28, 0f32A57060, %f36;
	mov.b32 	%r44, %f33;
	shl.b32 	%r45, %r44, 23;
	mov.b32 	%f38, %r45;
	ex2.approx.ftz.f32 	%f39, %f37;
	mul.f32 	%f40, %f39, %f38;
	div.rn.f32 	%f41, %f40, %f2;
	st.global.f32 	[%rd2], %f41;
$L__BB0_10:
	add.s32 	%r21, %r70, 2;
	setp.ge.s32 	%p18, %r70, %r7;
	or.pred  	%p20, %p14, %p18;
	setp.ge.s32 	%p21, %r70, %r4;
	or.pred  	%p22, %p20, %p21;
	@%p22 bra 	$L__BB0_12;
	div.s32 	%r46, %r70, %r3;
	add.s32 	%r47, %r46, %r8;
	mul.lo.s32 	%r48, %r46, %r3;
	sub.s32 	%r49, %r70, %r48;
	add.s32 	%r50, %r49, %r8;
	cvt.rn.f32.s32 	%f42, %r47;
	cvt.rn.f32.s32 	%f43, %r50;
	mul.f32 	%f44, %f43, %f43;
	fma.rn.f32 	%f45, %f42, %f42, %f44;
	neg.f32 	%f46, %f45;
	div.rn.f32 	%f47, %f46, %f1;
	fma.rn.f32 	%f48, %f47, 0f3BBB989D, 0f3F000000;
	cvt.sat.f32.f32 	%f49, %f48;
	mov.f32 	%f50, 0f4B400001;
	mov.f32 	%f51, 0f437C0000;
	fma.rm.f32 	%f52, %f49, %f51, %f50;
	add.f32 	%f53, %f52, 0fCB40007F;
	neg.f32 	%f54, %f53;
	fma.rn.f32 	%f55, %f47, 0f3FB8AA3B, %f54;
	fma.rn.f32 	%f56, %f47, 0f32A57060, %f55;
	mov.b32 	%r51, %f52;
	shl.b32 	%r52, %r51, 23;
	mov.b32 	%f57, %r52;
	ex2.approx.ftz.f32 	%f58, %f56;
	mul.f32 	%f59, %f58, %f57;
	div.rn.f32 	%f60, %f59, %f2;
	st.global.f32 	[%rd2+4], %f60;
$L__BB0_12:
	add.s32 	%r22, %r70, 1;
	setp.ge.s32 	%p23, %r22, %r7;
	or.pred  	%p25, %p14, %p23;
	setp.ge.s32 	%p26, %r22, %r4;
	or.pred  	%p27, %p25, %p26;
	@%p27 bra 	$L__BB0_14;
	div.s32 	%r53, %r22, %r3;
	add.s32 	%r54, %r53, %r8;
	mul.lo.s32 	%r55, %r53, %r3;
	sub.s32 	%r56, %r22, %r55;
	add.s32 	%r57, %r56, %r8;
	cvt.rn.f32.s32 	%f61, %r54;
	cvt.rn.f32.s32 	%f62, %r57;
	mul.f32 	%f63, %f62, %f62;
	fma.rn.f32 	%f64, %f61, %f61, %f63;
	neg.f32 	%f65, %f64;
	div.rn.f32 	%f66, %f65, %f1;
	fma.rn.f32 	%f67, %f66, 0f3BBB989D, 0f3F000000;
	cvt.sat.f32.f32 	%f68, %f67;
	mov.f32 	%f69, 0f4B400001;
	mov.f32 	%f70, 0f437C0000;
	fma.rm.f32 	%f71, %f68, %f70, %f69;
	add.f32 	%f72, %f71, 0fCB40007F;
	neg.f32 	%f73, %f72;
	fma.rn.f32 	%f74, %f66, 0f3FB8AA3B, %f73;
	fma.rn.f32 	%f75, %f66, 0f32A57060, %f74;
	mov.b32 	%r58, %f71;
	shl.b32 	%r59, %r58, 23;
	mov.b32 	%f76, %r59;
	ex2.approx.ftz.f32 	%f77, %f75;
	mul.f32 	%f78, %f77, %f76;
	div.rn.f32 	%f79, %f78, %f2;
	st.global.f32 	[%rd2+8], %f79;
$L__BB0_14:
	setp.ge.s32 	%p28, %r21, %r7;
	or.pred  	%p30, %p14, %p28;
	setp.ge.s32 	%p31, %r21, %r4;
	or.pred  	%p32, %p30, %p31;
	@%p32 bra 	$L__BB0_16;
	div.s32 	%r60, %r21, %r3;
	add.s32 	%r61, %r60, %r8;
	mul.lo.s32 	%r62, %r60, %r3;
	sub.s32 	%r63, %r21, %r62;
	add.s32 	%r64, %r63, %r8;
	cvt.rn.f32.s32 	%f80, %r61;
	cvt.rn.f32.s32 	%f81, %r64;
	mul.f32 	%f82, %f81, %f81;
	fma.rn.f32 	%f83, %f80, %f80, %f82;
	neg.f32 	%f84, %f83;
	div.rn.f32 	%f85, %f84, %f1;
	fma.rn.f32 	%f86, %f85, 0f3BBB989D, 0f3F000000;
	cvt.sat.f32.f32 	%f87, %f86;
	mov.f32 	%f88, 0f4B400001;
	mov.f32 	%f89, 0f437C0000;
	fma.rm.f32 	%f90, %f87, %f89, %f88;
	add.f32 	%f91, %f90, 0fCB40007F;
	neg.f32 	%f92, %f91;
	fma.rn.f32 	%f93, %f85, 0f3FB8AA3B, %f92;
	fma.rn.f32 	%f94, %f85, 0f32A57060, %f93;
	mov.b32 	%r65, %f90;
	shl.b32 	%r66, %r65, 23;
	mov.b32 	%f95, %r66;
	ex2.approx.ftz.f32 	%f96, %f94;
	mul.f32 	%f97, %f96, %f95;
	div.rn.f32 	%f98, %f97, %f2;
	st.global.f32 	[%rd2+12], %f98;
$L__BB0_16:
	add.s32 	%r71, %r71, 4;
	add.s32 	%r70, %r70, 4;
	setp.lt.s32 	%p33, %r71, %r27;
	@%p33 bra 	$L__BB0_8;
$L__BB0_17:
	ret;

}


// ===== COMPILED SASS (sm_100) =====

	.target	sm_100

	.elftype	@"ET_EXEC"


//--------------------- .note.nv.tkinfo           --------------------------
	.section	.note.nv.tkinfo,"",@"SHT_NOTE"
	.sectionflags	@"SHF_NOTE_NV_TKINFO"
	.tkinfo
        /*0018*/ 	.word	0x00000002
        /*0030*/ 	.string	""
        /*0030*/ 	.string	"ptxas"
        /*0030*/ 	.string	"Cuda compilation tools, release 13.0, V13.0.88"
        /*0030*/ 	.string	"Build cuda_13.0.r13.0/compiler.36424714_0"
        /*0030*/ 	.string	"-arch sm_100 -m 64 "



//--------------------- .note.nv.cuinfo           --------------------------
	.section	.note.nv.cuinfo,"",@"SHT_NOTE"
	.sectionflags	@"SHF_NOTE_NV_CUINFO"
        /*0018*/ 	.short	0x0002
        /*001a*/ 	.short	0x0064
        /*001c*/ 	.short	0x0082
	.zero		2


//--------------------- .nv.info                  --------------------------
	.section	.nv.info,"",@"SHT_CUDA_INFO"
	.align	4


	//----- nvinfo : EIATTR_REGCOUNT
	.align		4
        /*0000*/ 	.byte	0x04, 0x2f
        /*0002*/ 	.short	(.L_1 - .L_0)
	.align		4
.L_0:
        /*0004*/ 	.word	index@(_Z12threadMissonPfiii)
        /*0008*/ 	.word	0x0000001a


	//----- nvinfo : EIATTR_FRAME_SIZE
	.align		4
.L_1:
        /*000c*/ 	.byte	0x04, 0x11
        /*000e*/ 	.short	(.L_3 - .L_2)
	.align		4
.L_2:
        /*0010*/ 	.word	index@($__internal_0_$__cuda_sm3x_div_rn_noftz_f32_slowpath)
        /*0014*/ 	.word	0x00000000


	//----- nvinfo : EIATTR_FRAME_SIZE
	.align		4
.L_3:
        /*0018*/ 	.byte	0x04, 0x11
        /*001a*/ 	.short	(.L_5 - .L_4)
	.align		4
.L_4:
        /*001c*/ 	.word	index@(_Z12threadMissonPfiii)
        /*0020*/ 	.word	0x00000000


	//----- nvinfo : EIATTR_MIN_STACK_SIZE
	.align		4
.L_5:
        /*0024*/ 	.byte	0x04, 0x12
        /*0026*/ 	.short	(.L_7 - .L_6)
	.align		4
.L_6:
        /*0028*/ 	.word	index@(_Z12threadMissonPfiii)
        /*002c*/ 	.word	0x00000000
.L_7:


//--------------------- .nv.compat                --------------------------
	.section	.nv.compat,"",@"SHT_CUDA_COMPAT_INFO"
	.align	4
        /*0000*/ 	.byte	0x02, 0x09, 0x00, 0x00, 0x02, 0x02, 0x01, 0x00, 0x02, 0x05, 0x05, 0x00, 0x03, 0x07, 0x01, 0x01
        /*0010*/ 	.byte	0x02, 0x03, 0x00, 0x00, 0x02, 0x06, 0x01, 0x00, 0x04, 0x0b, 0x08, 0x00, 0x01, 0x00, 0x00, 0x00
        /*0020*/ 	.byte	0x00, 0x00, 0x00, 0x00


//--------------------- .nv.info._Z12threadMissonPfiii --------------------------
	.section	.nv.info._Z12threadMissonPfiii,"",@"SHT_CUDA_INFO"
	.sectionflags	@""
	.align	4


	//----- nvinfo : EIATTR_CUDA_API_VERSION
	.align		4
        /*0000*/ 	.byte	0x04, 0x37
        /*0002*/ 	.short	(.L_9 - .L_8)
.L_8:
        /*0004*/ 	.word	0x00000082


	//----- nvinfo : EIATTR_KPARAM_INFO
	.align		4
.L_9:
        /*0008*/ 	.byte	0x04, 0x17
        /*000a*/ 	.short	(.L_11 - .L_10)
.L_10:
        /*000c*/ 	.word	0x00000000
        /*0010*/ 	.short	0x0003
        /*0012*/ 	.short	0x0010
        /*0014*/ 	.byte	0x00, 0xf0, 0x11, 0x00


	//----- nvinfo : EIATTR_KPARAM_INFO
	.align		4
.L_11:
        /*0018*/ 	.byte	0x04, 0x17
        /*001a*/ 	.short	(.L_13 - .L_12)
.L_12:
        /*001c*/ 	.word	0x00000000
        /*0020*/ 	.short	0x0002
        /*0022*/ 	.short	0x000c
        /*0024*/ 	.byte	0x00, 0xf0, 0x11, 0x00


	//----- nvinfo : EIATTR_KPARAM_INFO
	.align		4
.L_13:
        /*0028*/ 	.byte	0x04, 0x17
        /*002a*/ 	.short	(.L_15 - .L_14)
.L_14:
        /*002c*/ 	.word	0x00000000
        /*0030*/ 	.short	0x0001
        /*0032*/ 	.short	0x0008
        /*0034*/ 	.byte	0x00, 0xf0, 0x11, 0x00


	//----- nvinfo : EIATTR_KPARAM_INFO
	.align		4
.L_15:
        /*0038*/ 	.byte	0x04, 0x17
        /*003a*/ 	.short	(.L_17 - .L_16)
.L_16:
        /*003c*/ 	.word	0x00000000
        /*0040*/ 	.short	0x0000
        /*0042*/ 	.short	0x0000
        /*0044*/ 	.byte	0x00, 0xf5, 0x21, 0x00


	//----- nvinfo : EIATTR_SPARSE_MMA_MASK
	.align		4
.L_17:
        /*0048*/ 	.byte	0x03, 0x50
        /*004a*/ 	.short	0x0000


	//----- nvinfo : EIATTR_MAXREG_COUNT
	.align		4
        /*004c*/ 	.byte	0x03, 0x1b
        /*004e*/ 	.short	0x00ff


	//----- nvinfo : EIATTR_MERCURY_ISA_VERSION
	.align		4
        /*0050*/ 	.byte	0x03, 0x5f
        /*0052*/ 	.short	0x0101


	//----- nvinfo : EIATTR_VRC_CTA_INIT_COUNT
	.align		4
        /*0054*/ 	.byte	0x02, 0x4a
	.zero		1
	.zero		1


	//----- nvinfo : EIATTR_EXIT_INSTR_OFFSETS
	.align		4
        /*0058*/ 	.byte	0x04, 0x1c
        /*005a*/ 	.short	(.L_19 - .L_18)


	//   ....[0]....
.L_18:
        /*005c*/ 	.word	0x00000040


	//   ....[1]....
        /*0060*/ 	.word	0x00000720


	//   ....[2]....
        /*0064*/ 	.word	0x00001b60


	//----- nvinfo : EIATTR_CRS_STACK_SIZE
	.align		4
.L_19:
        /*0068*/ 	.byte	0x04, 0x1e
        /*006a*/ 	.short	(.L_21 - .L_20)
.L_20:
        /*006c*/ 	.word	0x00000000


	//----- nvinfo : EIATTR_CBANK_PARAM_SIZE
	.align		4
.L_21:
        /*0070*/ 	.byte	0x03, 0x19
        /*0072*/ 	.short	0x0014


	//----- nvinfo : EIATTR_PARAM_CBANK
	.align		4
        /*0074*/ 	.byte	0x04, 0x0a
        /*0076*/ 	.short	(.L_23 - .L_22)
	.align		4
.L_22:
        /*0078*/ 	.word	index@(.nv.constant0._Z12threadMissonPfiii)
        /*007c*/ 	.short	0x0380
        /*007e*/ 	.short	0x0014


	//----- nvinfo : EIATTR_SW_WAR
	.align		4
.L_23:
        /*0080*/ 	.byte	0x04, 0x36
        /*0082*/ 	.short	(.L_25 - .L_24)
.L_24:
        /*0084*/ 	.word	0x00000008
.L_25:


//--------------------- .nv.callgraph             --------------------------
	.section	.nv.callgraph,"",@"SHT_CUDA_CALLGRAPH"
	.align	4
	.sectionentsize	8
	.align		4
        /*0000*/ 	.word	0x00000000
	.align		4
        /*0004*/ 	.word	0xffffffff
	.align		4
        /*0008*/ 	.word	0x00000000
	.align		4
        /*000c*/ 	.word	0xfffffffe
	.align		4
        /*0010*/ 	.word	0x00000000
	.align		4
        /*0014*/ 	.word	0xfffffffd
	.align		4
        /*0018*/ 	.word	0x00000000
	.align		4
        /*001c*/ 	.word	0xfffffffc


//--------------------- .text._Z12threadMissonPfiii --------------------------
	.section	.text._Z12threadMissonPfiii,"ax",@progbits
	.align	128
        .global         _Z12threadMissonPfiii
        .type           _Z12threadMissonPfiii,@function
        .size           _Z12threadMissonPfiii,(.L_x_45 - _Z12threadMissonPfiii)
        .other          _Z12threadMissonPfiii,@"STO_CUDA_ENTRY STV_DEFAULT"
_Z12threadMissonPfiii:
.text._Z12threadMissonPfiii:
[----:B------:R-:W-:Y:S08]  /*0000*/  LDC R1, c[0x0][0x37c] ;  /* 0x0000df00ff017b82 */ /* 0x000ff00000000800 */
[----:B------:R-:W0:Y:S08]  /*0010*/  LDC R6, c[0x0][0x390] ;  /* 0x0000e400ff067b82 */ /* 0x000e300000000800 */
[----:B------:R-:W1:Y:S01]  /*0020*/  LDC.64 R8, c[0x0][0x388] ;  /* 0x0000e200ff087b82 */ /* 0x000e620000000a00 */
[----:B0-----:R-:W-:-:S13]  /*0030*/  ISETP.GE.AND P0, PT, R6, 0x1, PT ;  /* 0x000000010600780c */ /* 0x001fda0003f06270 */
[----:B-1----:R-:W-:Y:S05]  /*0040*/  @!P0 EXIT ;  /* 0x000000000000894d */ /* 0x002fea0003800000 */
[----:B------:R-:W0:Y:S01]  /*0050*/  S2R R7, SR_TID.X ;  /* 0x0000000000077919 */ /* 0x000e220000002100 */
[----:B------:R-:W1:Y:S01]  /*0060*/  S2UR UR4, SR_CTAID.X ;  /* 0x00000000000479c3 */ /* 0x000e620000002500 */
[C---:B------:R-:W-:Y:S01]  /*0070*/  IMAD R11, R8.reuse, 0x6, RZ ;  /* 0x00000006080b7824 */ /* 0x040fe200078e02ff */
[----:B------:R-:W2:Y:S01]  /*0080*/  LDCU.64 UR6, c[0x0][0x358] ;  /* 0x00006b00ff0677ac */ /* 0x000ea20008000a00 */
[-C--:B------:R-:W-:Y:S01]  /*0090*/  IMAD R2, R8, R8.reuse, RZ ;  /* 0x0000000808027224 */ /* 0x080fe200078e02ff */
[----:B------:R-:W-:Y:S01]  /*00a0*/  I2FP.F32.S32 R8, R8 ;  /* 0x0000000800087245 */ /* 0x000fe20000201400 */
[C---:B------:R-:W-:Y:S01]  /*00b0*/  IMAD R10, R11.reuse, R11, R11 ;  /* 0x0000000b0b0a7224 */ /* 0x040fe200078e020b */
[----:B------:R-:W-:Y:S02]  /*00c0*/  IADD3 R11, PT, PT, R11, 0x1, RZ ;  /* 0x000000010b0b7810 */ /* 0x000fe40007ffe0ff */
[----:B------:R-:W-:Y:S01]  /*00d0*/  SHF.L.U32 R2, R2, 0x1, RZ ;  /* 0x0000000102027819 */ /* 0x000fe200000006ff */
[----:B------:R-:W-:-:S02]  /*00e0*/  FMUL R8, R8, 2.5066280364990234375 ;  /* 0x40206c9808087820 */ /* 0x000fc40000400000 */
[----:B------:R-:W-:Y:S01]  /*00f0*/  IMAD.IADD R10, R11, 0x1, R10 ;  /* 0x000000010b0a7824 */ /* 0x000fe200078e020a */
[----:B------:R-:W-:-:S04]  /*0100*/  I2FP.F32.S32 R2, R2 ;  /* 0x0000000200027245 */ /* 0x000fc80000201400 */
[----:B-1----:R-:W-:Y:S01]  /*0110*/  ISETP.LE.U32.AND P0, PT, R10, UR4, PT ;  /* 0x000000040a007c0c */ /* 0x002fe2000bf03070 */
[----:B------:R-:W-:-:S03]  /*0120*/  IMAD R0, R9, UR4, RZ ;  /* 0x0000000409007c24 */ /* 0x000fc6000f8e02ff */
[C---:B0-----:R-:W-:Y:S01]  /*0130*/  ISETP.LT.AND P0, PT, R7.reuse, R9, !P0 ;  /* 0x000000090700720c */ /* 0x041fe20004701270 */
[----:B------:R-:W-:Y:S01]  /*0140*/  IMAD R7, R7, R6, R0 ;  /* 0x0000000607077224 */ /* 0x000fe200078e0200 */
[----:B------:R-:W-:Y:S01]  /*0150*/  LOP3.LUT P1, R6, R6, 0x3, RZ, 0xc0, !PT ;  /* 0x0000000306067812 */ /* 0x000fe2000782c0ff */
[----:B------:R-:W-:-:S03]  /*0160*/  IMAD.IADD R9, R0, 0x1, R9 ;  /* 0x0000000100097824 */ /* 0x000fc600078e0209 */
[----:B------:R-:W-:-:S09]  /*0170*/  MOV R16, R7 ;  /* 0x0000000700107202 */ /* 0x000fd20000000f00 */
[----:B--2---:R-:W-:Y:S05]  /*0180*/  @!P1 BRA `(.L_x_0) ;  /* 0x00000004005c9947 */ /* 0x004fea0003800000 */
[----:B------:R-:W0:Y:S01]  /*0190*/  LDC R12, c[0x0][0x388] ;  /* 0x0000e200ff0c7b82 */ /* 0x000e220000000800 */
[----:B------:R-:W-:Y:S01]  /*01a0*/  IMAD.MOV R6, RZ, RZ, -R6 ;  /* 0x000000ffff067224 */ /* 0x000fe200078e0a06 */
[----:B------:R-:W-:-:S06]  /*01b0*/  MOV R16, R7 ;  /* 0x0000000700107202 */ /* 0x000fcc0000000f00 */
[----:B------:R-:W1:Y:S02]  /*01c0*/  LDC.64 R4, c[0x0][0x380] ;  /* 0x0000e000ff047b82 */ /* 0x000e640000000a00 */
.L_x_7:
[----:B------:R-:W-:Y:S01]  /*01d0*/  ISETP.GE.OR P1, PT, R16, R9, !P0 ;  /* 0x000000091000720c */ /* 0x000fe20004726670 */
[----:B------:R-:W-:Y:S01]  /*01e0*/  VIADD R6, R6, 0x1 ;  /* 0x0000000106067836 */ /* 0x000fe20000000000 */
[----:B------:R-:W-:Y:S02]  /*01f0*/  BSSY.RECONVERGENT B2, `(.L_x_1) ;  /* 0x000004e000027945 */ /* 0x000fe40003800200 */
[----:B------:R-:W-:Y:S02]  /*0200*/  ISETP.GE.OR P1, PT, R16, R10, P1 ;  /* 0x0000000a1000720c */ /* 0x000fe40000f26670 */
[----:B------:R-:W-:-:S11]  /*0210*/  ISETP.NE.AND P3, PT, R6, RZ, PT ;  /* 0x000000ff0600720c */ /* 0x000fd60003f65270 */
[----:B--2---:R-:W-:Y:S05]  /*0220*/  @P1 BRA `(.L_x_2) ;  /* 0x0000000400281947 */ /* 0x004fea0003800000 */
[-C--:B------:R-:W-:Y:S01]  /*0230*/  IABS R3, R11.reuse ;  /* 0x0000000b00037213 */ /* 0x080fe20000000000 */
[----:B------:R-:W-:Y:S01]  /*0240*/  BSSY.RECONVERGENT B3, `(.L_x_3) ;  /* 0x000002e000037945 */ /* 0x000fe20003800200 */
[----:B------:R-:W-:Y:S02]  /*0250*/  IABS R17, R16 ;  /* 0x0000001000117213 */ /* 0x000fe40000000000 */
[----:B------:R-:W2:Y:S01]  /*0260*/  I2F.RP R0, R3 ;  /* 0x0000000300007306 */ /* 0x000ea20000209400 */
[----:B------:R-:W-:-:S07]  /*0270*/  IABS R19, R11 ;  /* 0x0000000b00137213 */ /* 0x000fce0000000000 */
[----:B--2---:R-:W2:Y:S02]  /*0280*/  MUFU.RCP R0, R0 ;  /* 0x0000000000007308 */ /* 0x004ea40000001000 */
[----:B--2---:R-:W-:Y:S02]  /*0290*/  IADD3 R14, PT, PT, R0, 0xffffffe, RZ ;  /* 0x0ffffffe000e7810 */ /* 0x004fe40007ffe0ff */
[----:B------:R-:W-:-:S04]  /*02a0*/  IADD3 R0, PT, PT, RZ, -R19, RZ ;  /* 0x80000013ff007210 */ /* 0x000fc80007ffe0ff */
[----:B------:R2:W3:Y:S02]  /*02b0*/  F2I.FTZ.U32.TRUNC.NTZ R15, R14 ;  /* 0x0000000e000f7305 */ /* 0x0004e4000021f000 */
[----:B--2---:R-:W-:Y:S02]  /*02c0*/  IMAD.MOV.U32 R14, RZ, RZ, RZ ;  /* 0x000000ffff0e7224 */ /* 0x004fe400078e00ff */
[----:B---3--:R-:W-:-:S04]  /*02d0*/  IMAD.MOV R18, RZ, RZ, -R15 ;  /* 0x000000ffff127224 */ /* 0x008fc800078e0a0f */
[----:B------:R-:W-:Y:S01]  /*02e0*/  IMAD R13, R18, R3, RZ ;  /* 0x00000003120d7224 */ /* 0x000fe200078e02ff */
[----:B------:R-:W-:-:S03]  /*02f0*/  MOV R18, R17 ;  /* 0x0000001100127202 */ /* 0x000fc60000000f00 */
[----:B------:R-:W-:Y:S02]  /*0300*/  IMAD.HI.U32 R15, R15, R13, R14 ;  /* 0x0000000d0f0f7227 */ /* 0x000fe400078e000e */
[----:B------:R-:W2:Y:S04]  /*0310*/  MUFU.RCP R13, R2 ;  /* 0x00000002000d7308 */ /* 0x000ea80000001000 */
[----:B------:R-:W-:-:S04]  /*0320*/  IMAD.HI.U32 R15, R15, R18, RZ ;  /* 0x000000120f0f7227 */ /* 0x000fc800078e00ff */
[----:B------:R-:W-:-:S05]  /*0330*/  IMAD R0, R15, R0, R18 ;  /* 0x000000000f007224 */ /* 0x000fca00078e0212 */
[----:B------:R-:W-:Y:S01]  /*0340*/  ISETP.GT.U32.AND P2, PT, R3, R0, PT ;  /* 0x000000000300720c */ /* 0x000fe20003f44070 */
[----:B--2---:R-:W-:-:S04]  /*0350*/  FFMA R14, -R2, R13, 1 ;  /* 0x3f800000020e7423 */ /* 0x004fc8000000010d */
[----:B------:R-:W-:-:S08]  /*0360*/  FFMA R14, R13, R14, R13 ;  /* 0x0000000e0d0e7223 */ /* 0x000fd0000000000d */
[----:B------:R-:W-:Y:S01]  /*0370*/  @!P2 IMAD.IADD R0, R0, 0x1, -R3 ;  /* 0x000000010000a824 */ /* 0x000fe200078e0a03 */
[----:B------:R-:W-:Y:S02]  /*0380*/  @!P2 IADD3 R15, PT, PT, R15, 0x1, RZ ;  /* 0x000000010f0fa810 */ /* 0x000fe40007ffe0ff */
[----:B------:R-:W-:Y:S02]  /*0390*/  ISETP.NE.AND P2, PT, R11, RZ, PT ;  /* 0x000000ff0b00720c */ /* 0x000fe40003f45270 */
[----:B------:R-:W-:Y:S02]  /*03a0*/  ISETP.GE.U32.AND P1, PT, R0, R3, PT ;  /* 0x000000030000720c */ /* 0x000fe40003f26070 */
[----:B------:R-:W-:-:S04]  /*03b0*/  LOP3.LUT R0, R16, R11, RZ, 0x3c, !PT ;  /* 0x0000000b10007212 */ /* 0x000fc800078e3cff */
[----:B------:R-:W-:-:S07]  /*03c0*/  ISETP.GE.AND P4, PT, R0, RZ, PT ;  /* 0x000000ff0000720c */ /* 0x000fce0003f86270 */
[----:B------:R-:W-:-:S06]  /*03d0*/  @P1 VIADD R15, R15, 0x1 ;  /* 0x000000010f0f1836 */ /* 0x000fcc0000000000 */
[----:B------:R-:W-:Y:S02]  /*03e0*/  @!P4 IADD3 R15, PT, PT, -R15, RZ, RZ ;  /* 0x000000ff0f0fc210 */ /* 0x000fe40007ffe1ff */
[----:B------:R-:W-:-:S05]  /*03f0*/  @!P2 LOP3.LUT R15, RZ, R11, RZ, 0x33, !PT ;  /* 0x0000000bff0fa212 */ /* 0x000fca00078e33ff */
[--C-:B------:R-:W-:Y:S02]  /*0400*/  IMAD.MOV R3, RZ, RZ, -R15.reuse ;  /* 0x000000ffff037224 */ /* 0x100fe400078e0a0f */
[----:B0-----:R-:W-:Y:S02]  /*0410*/  IMAD R15, R12, -0x3, R15 ;  /* 0xfffffffd0c0f7824 */ /* 0x001fe400078e020f */
[----:B------:R-:W-:-:S03]  /*0420*/  IMAD R3, R11, R3, R16 ;  /* 0x000000030b037224 */ /* 0x000fc600078e0210 */
[----:B------:R-:W-:Y:S01]  /*0430*/  I2FP.F32.S32 R15, R15 ;  /* 0x0000000f000f7245 */ /* 0x000fe20000201400 */
[----:B------:R-:W-:-:S05]  /*0440*/  IMAD R3, R12, -0x3, R3 ;  /* 0xfffffffd0c037824 */ /* 0x000fca00078e0203 */
[----:B------:R-:W-:-:S05]  /*0450*/  I2FP.F32.S32 R3, R3 ;  /* 0x0000000300037245 */ /* 0x000fca0000201400 */
[----:B------:R-:W-:-:S04]  /*0460*/  FMUL R0, R3, R3 ;  /* 0x0000000303007220 */ /* 0x000fc80000400000 */
[----:B------:R-:W-:-:S04]  /*0470*/  FFMA R3, R15, R15, R0 ;  /* 0x0000000f0f037223 */ /* 0x000fc80000000000 */
[----:B------:R-:W0:Y:S01]  /*0480*/  FCHK P1, -R3, R2 ;  /* 0x0000000203007302 */ /* 0x000e220000020100 */
[----:B------:R-:W-:-:S04]  /*0490*/  FFMA R13, -R3, R14, RZ ;  /* 0x0000000e030d7223 */ /* 0x000fc800000001ff */
[----:B------:R-:W-:-:S04]  /*04a0*/  FFMA R0, -R2, R13, -R3 ;  /* 0x0000000d02007223 */ /* 0x000fc80000000903 */
[----:B------:R-:W-:Y:S01]  /*04b0*/  FFMA R0, R14, R0, R13 ;  /* 0x000000000e007223 */ /* 0x000fe2000000000d */
[----:B0-----:R-:W-:Y:S06]  /*04c0*/  @!P1 BRA `(.L_x_4) ;  /* 0x0000000000149947 */ /* 0x001fec0003800000 */
[----:B------:R-:W-:Y:S01]  /*04d0*/  FADD R3, -R3, -RZ ;  /* 0x800000ff03037221 */ /* 0x000fe20000000100 */
[----:B------:R-:W-:Y:S02]  /*04e0*/  MOV R0, R2 ;  /* 0x0000000200007202 */ /* 0x000fe40000000f00 */
[----:B------:R-:W-:-:S07]  /*04f0*/  MOV R14, 0x510 ;  /* 0x00000510000e7802 */ /* 0x000fce0000000f00 */
[----:B-1----:R-:W-:Y:S05]  /*0500*/  CALL.REL.NOINC `($__internal_0_$__cuda_sm3x_div_rn_noftz_f32_slowpath) ;  /* 0x0000001400987944 */ /* 0x002fea0003c00000 */
[----:B------:R-:W-:-:S07]  /*0510*/  IMAD.MOV.U32 R0, RZ, RZ, R3 ;  /* 0x000000ffff007224 */ /* 0x000fce00078e0003 */
.L_x_4:
[----:B------:R-:W-:Y:S05]  /*0520*/  BSYNC.RECONVERGENT B3 ;  /* 0x0000000000037941 */ /* 0x000fea0003800200 */
.L_x_3:
[----:B------:R-:W-:Y:S02]  /*0530*/  HFMA2 R3, -RZ, RZ, 0.96630859375, -0.0022525787353515625 ;  /* 0x3bbb989dff037431 */ /* 0x000fe400000001ff */
[----:B------:R-:W-:Y:S01]  /*0540*/  IMAD.MOV.U32 R14, RZ, RZ, 0x437c0000 ;  /* 0x437c0000ff0e7424 */ /* 0x000fe200078e00ff */
[----:B------:R-:W0:Y:S01]  /*0550*/  MUFU.RCP R15, R8 ;  /* 0x00000008000f7308 */ /* 0x000e220000001000 */
[----:B------:R-:W-:Y:S01]  /*0560*/  BSSY.RECONVERGENT B3, `(.L_x_5) ;  /* 0x0000014000037945 */ /* 0x000fe20003800200 */
[----:B------:R-:W-:-:S04]  /*0570*/  FFMA.SAT R3, R0, R3, 0.5 ;  /* 0x3f00000000037423 */ /* 0x000fc80000002003 */
[----:B------:R-:W-:-:S04]  /*0580*/  FFMA.RM R3, R3, R14, 12582913 ;  /* 0x4b40000103037423 */ /* 0x000fc8000000400e */
[C---:B------:R-:W-:Y:S01]  /*0590*/  FADD R13, R3.reuse, -12583039 ;  /* 0xcb40007f030d7421 */ /* 0x040fe20000000000 */
[----:B------:R-:W-:Y:S01]  /*05a0*/  SHF.L.U32 R3, R3, 0x17, RZ ;  /* 0x0000001703037819 */ /* 0x000fe200000006ff */
[----:B0-----:R-:W-:Y:S02]  /*05b0*/  FFMA R14, -R8, R15, 1 ;  /* 0x3f800000080e7423 */ /* 0x001fe4000000010f */
[C---:B------:R-:W-:Y:S02]  /*05c0*/  FFMA R13, R0.reuse, 1.4426950216293334961, -R13 ;  /* 0x3fb8aa3b000d7823 */ /* 0x040fe4000000080d */
[----:B------:R-:W-:Y:S02]  /*05d0*/  FFMA R14, R15, R14, R15 ;  /* 0x0000000e0f0e7223 */ /* 0x000fe4000000000f */
[----:B------:R-:W-:-:S04]  /*05e0*/  FFMA R13, R0, 1.925963033500011079e-08, R13 ;  /* 0x32a57060000d7823 */ /* 0x000fc8000000000d */
[----:B------:R-:W0:Y:S02]  /*05f0*/  MUFU.EX2 R0, R13 ;  /* 0x0000000d00007308 */ /* 0x000e240000000800 */
[----:B0-----:R-:W-:-:S06]  /*0600*/  FMUL R3, R3, R0 ;  /* 0x0000000003037220 */ /* 0x001fcc0000400000 */
[----:B------:R-:W0:Y:S01]  /*0610*/  FCHK P1, R3, R8 ;  /* 0x0000000803007302 */ /* 0x000e220000020000 */
[----:B------:R-:W-:-:S04]  /*0620*/  FFMA R15, R3, R14, RZ ;  /* 0x0000000e030f7223 */ /* 0x000fc800000000ff */
[----:B------:R-:W-:-:S04]  /*0630*/  FFMA R0, -R8, R15, R3 ;  /* 0x0000000f08007223 */ /* 0x000fc80000000103 */
[----:B------:R-:W-:Y:S01]  /*0640*/  FFMA R17, R14, R0, R15 ;  /* 0x000000000e117223 */ /* 0x000fe2000000000f */
[----:B0-----:R-:W-:Y:S06]  /*0650*/  @!P1 BRA `(.L_x_6) ;  /* 0x0000000000109947 */ /* 0x001fec0003800000 */
[----:B------:R-:W-:Y:S01]  /*0660*/  IMAD.MOV.U32 R0, RZ, RZ, R8 ;  /* 0x000000ffff007224 */ /* 0x000fe200078e0008 */
[----:B------:R-:W-:-:S07]  /*0670*/  MOV R14, 0x690 ;  /* 0x00000690000e7802 */ /* 0x000fce0000000f00 */
[----:B-1----:R-:W-:Y:S05]  /*0680*/  CALL.REL.NOINC `($__internal_0_$__cuda_sm3x_div_rn_noftz_f32_slowpath) ;  /* 0x0000001400387944 */ /* 0x002fea0003c00000 */
[----:B------:R-:W-:-:S07]  /*0690*/  MOV R17, R3 ;  /* 0x0000000300117202 */ /* 0x000fce0000000f00 */
.L_x_6:
[----:B------:R-:W-:Y:S05]  /*06a0*/  BSYNC.RECONVERGENT B3 ;  /* 0x0000000000037941 */ /* 0x000fea0003800200 */
.L_x_5:
[----:B-1----:R-:W-:-:S05]  /*06b0*/  IMAD.WIDE R14, R16, 0x4, R4 ;  /* 0x00000004100e7825 */ /* 0x002fca00078e0204 */
[----:B------:R2:W-:Y:S02]  /*06c0*/  STG.E desc[UR6][R14.64], R17 ;  /* 0x000000110e007986 */ /* 0x0005e4000c101906 */
.L_x_2:
[----:B------:R-:W-:Y:S05]  /*06d0*/  BSYNC.RECONVERGENT B2 ;  /* 0x0000000000027941 */ /* 0x000fea0003800200 */
.L_x_1:
[----:B------:R-:W-:Y:S01]  /*06e0*/  VIADD R16, R16, 0x1 ;  /* 0x0000000110107836 */ /* 0x000fe20000000000 */
[----:B------:R-:W-:Y:S06]  /*06f0*/  @P3 BRA `(.L_x_7) ;  /* 0xfffffff800b43947 */ /* 0x000fec000383ffff */
.L_x_0:
[----:B------:R-:W3:Y:S02]  /*0700*/  LDC R0, c[0x0][0x390] ;  /* 0x0000e400ff007b82 */ /* 0x000ee40000000800 */
[----:B---3--:R-:W-:-:S13]  /*0710*/  ISETP.GE.U32.AND P1, PT, R0, 0x4, PT ;  /* 0x000000040000780c */ /* 0x008fda0003f26070 */
[----:B------:R-:W-:Y:S05]  /*0720*/  @!P1 EXIT ;  /* 0x000000000000994d */ /* 0x000fea0003800000 */
[----:B0-----:R-:W0:Y:S01]  /*0730*/  LDC R12, c[0x0][0x388] ;  /* 0x0000e200ff0c7b82 */ /* 0x001e220000000800 */
[----:B--2---:R-:W-:Y:S01]  /*0740*/  IADD3 R17, PT, PT, -R7, R16, RZ ;  /* 0x0000001007117210 */ /* 0x004fe20007ffe1ff */
[----:B------:R-:W-:Y:S01]  /*0750*/  VIADD R16, R16, 0x1 ;  /* 0x0000000110107836 */ /* 0x000fe20000000000 */
[----:B------:R-:W2:Y:S05]  /*0760*/  LDCU UR4, c[0x0][0x390] ;  /* 0x00007200ff0477ac */ /* 0x000eaa0008000800 */
[----:B-1----:R-:W1:Y:S02]  /*0770*/  LDC.64 R4, c[0x0][0x380] ;  /* 0x0000e000ff047b82 */ /* 0x002e640000000a00 */
.L_x_32:
[----:B------:R-:W-:Y:S01]  /*0780*/  IADD3 R0, PT, PT, R16, -0x1, RZ ;  /* 0xffffffff10007810 */ /* 0x000fe20007ffe0ff */
[----:B------:R-:W-:Y:S01]  /*0790*/  VIADD R17, R17, 0x4 ;  /* 0x0000000411117836 */ /* 0x000fe20000000000 */
[----:B------:R-:W-:Y:S02]  /*07a0*/  BSSY.RECONVERGENT B2, `(.L_x_8) ;  /* 0x000004f000027945 */ /* 0x000fe40003800200 */
[C---:B------:R-:W-:Y:S01]  /*07b0*/  ISETP.GE.OR P1, PT, R0.reuse, R9, !P0 ;  /* 0x000000090000720c */ /* 0x040fe20004726670 */
[C---:B-1234-:R-:W-:Y:S01]  /*07c0*/  IMAD.WIDE R6, R0.reuse, 0x4, R4 ;  /* 0x0000000400067825 */ /* 0x05efe200078e0204 */
[----:B--2---:R-:W-:Y:S02]  /*07d0*/  ISETP.GE.AND P3, PT, R17, UR4, PT ;  /* 0x0000000411007c0c */ /* 0x004fe4000bf66270 */
[----:B------:R-:W-:-:S13]  /*07e0*/  ISETP.GE.OR P1, PT, R0, R10, P1 ;  /* 0x0000000a0000720c */ /* 0x000fda0000f26670 */
[----:B------:R-:W-:Y:S05]  /*07f0*/  @P1 BRA `(.L_x_9) ;  /* 0x0000000400241947 */ /* 0x000fea0003800000 */
[-C--:B------:R-:W-:Y:S01]  /*0800*/  IABS R3, R11.reuse ;  /* 0x0000000b00037213 */ /* 0x080fe20000000000 */
[----:B------:R-:W-:Y:S01]  /*0810*/  BSSY.RECONVERGENT B3, `(.L_x_10) ;  /* 0x000002e000037945 */ /* 0x000fe20003800200 */
[----:B------:R-:W-:Y:S02]  /*0820*/  IABS R20, R0 ;  /* 0x0000000000147213 */ /* 0x000fe40000000000 */
[----:B------:R-:W1:Y:S01]  /*0830*/  I2F.RP R13, R3 ;  /* 0x00000003000d7306 */ /* 0x000e620000209400 */
[----:B------:R-:W-:-:S07]  /*0840*/  IABS R21, R11 ;  /* 0x0000000b00157213 */ /* 0x000fce0000000000 */
[----:B-1----:R-:W1:Y:S02]  /*0850*/  MUFU.RCP R13, R13 ;  /* 0x0000000d000d7308 */ /* 0x002e640000001000 */
[----:B-1----:R-:W-:-:S06]  /*0860*/  IADD3 R14, PT, PT, R13, 0xffffffe, RZ ;  /* 0x0ffffffe0d0e7810 */ /* 0x002fcc0007ffe0ff */
[----:B------:R1:W2:Y:S02]  /*0870*/  F2I.FTZ.U32.TRUNC.NTZ R15, R14 ;  /* 0x0000000e000f7305 */ /* 0x0002a4000021f000 */
[----:B-1----:R-:W-:Y:S02]  /*0880*/  IMAD.MOV.U32 R14, RZ, RZ, RZ ;  /* 0x000000ffff0e7224 */ /* 0x002fe400078e00ff */
[----:B--2---:R-:W-:-:S04]  /*0890*/  IMAD.MOV R18, RZ, RZ, -R15 ;  /* 0x000000ffff127224 */ /* 0x004fc800078e0a0f */
[----:B------:R-:W-:Y:S01]  /*08a0*/  IMAD R19, R18, R3, RZ ;  /* 0x0000000312137224 */ /* 0x000fe200078e02ff */
[----:B------:R-:W-:-:S03]  /*08b0*/  MOV R18, R20 ;  /* 0x0000001400127202 */ /* 0x000fc60000000f00 */
[----:B------:R-:W-:Y:S01]  /*08c0*/  IMAD.HI.U32 R19, R15, R19, R14 ;  /* 0x000000130f137227 */ /* 0x000fe200078e000e */
[----:B------:R-:W-:-:S05]  /*08d0*/  IADD3 R15, PT, PT, RZ, -R21, RZ ;  /* 0x80000015ff0f7210 */ /* 0x000fca0007ffe0ff */
[----:B------:R-:W-:-:S04]  /*08e0*/  IMAD.HI.U32 R13, R19, R18, RZ ;  /* 0x00000012130d7227 */ /* 0x000fc800078e00ff */
[----:B------:R-:W-:Y:S02]  /*08f0*/  IMAD R14, R13, R15, R18 ;  /* 0x0000000f0d0e7224 */ /* 0x000fe400078e0212 */
[----:B------:R-:W1:Y:S03]  /*0900*/  MUFU.RCP R15, R2 ;  /* 0x00000002000f7308 */ /* 0x000e660000001000 */
[----:B------:R-:W-:-:S13]  /*0910*/  ISETP.GT.U32.AND P2, PT, R3, R14, PT ;  /* 0x0000000e0300720c */ /* 0x000fda0003f44070 */
[----:B------:R-:W-:Y:S01]  /*0920*/  @!P2 IMAD.IADD R14, R14, 0x1, -R3 ;  /* 0x000000010e0ea824 */ /* 0x000fe200078e0a03 */
[----:B------:R-:W-:Y:S02]  /*0930*/  @!P2 IADD3 R13, PT, PT, R13, 0x1, RZ ;  /* 0x000000010d0da810 */ /* 0x000fe40007ffe0ff */
[----:B------:R-:W-:Y:S02]  /*0940*/  ISETP.NE.AND P2, PT, R11, RZ, PT ;  /* 0x000000ff0b00720c */ /* 0x000fe40003f45270 */
[----:B------:R-:W-:Y:S01]  /*0950*/  ISETP.GE.U32.AND P1, PT, R14, R3, PT ;  /* 0x000000030e00720c */ /* 0x000fe20003f26070 */
[----:B-1----:R-:W-:Y:S01]  /*0960*/  FFMA R14, -R2, R15, 1 ;  /* 0x3f800000020e7423 */ /* 0x002fe2000000010f */
        /* <DEDUP_REMOVED lines=12> */
[----:B------:R-:W-:Y:S01]  /*0a30*/  FFMA R13, R13, R13, R0 ;  /* 0x0000000d0d0d7223 */ /* 0x000fe20000000000 */
[----:B------:R-:W-:-:S03]  /*0a40*/  FFMA R0, R15, R14, R15 ;  /* 0x0000000e0f007223 */ /* 0x000fc6000000000f */
[----:B------:R-:W0:Y:S01]  /*0a50*/  FCHK P1, -R13, R2 ;  /* 0x000000020d007302 */ /* 0x000e220000020100 */
[----:B------:R-:W-:-:S04]  /*0a60*/  FFMA R3, R0, -R13, RZ ;  /* 0x8000000d00037223 */ /* 0x000fc800000000ff */
[----:B------:R-:W-:-:S04]  /*0a70*/  FFMA R14, -R2, R3, -R13 ;  /* 0x00000003020e7223 */ /* 0x000fc8000000090d */
[----:B------:R-:W-:Y:S01]  /*0a80*/  FFMA R0, R0, R14, R3 ;  /* 0x0000000e00007223 */ /* 0x000fe20000000003 */
[----:B0-----:R-:W-:Y:S06]  /*0a90*/  @!P1 BRA `(.L_x_11) ;  /* 0x0000000000149947 */ /* 0x001fec0003800000 */
[----:B------:R-:W-:Y:S01]  /*0aa0*/  FADD R3, -R13, -RZ ;  /* 0x800000ff0d037221 */ /* 0x000fe20000000100 */
[----:B------:R-:W-:Y:S02]  /*0ab0*/  MOV R0, R2 ;  /* 0x0000000200007202 */ /* 0x000fe40000000f00 */
[----:B------:R-:W-:-:S07]  /*0ac0*/  MOV R14, 0xae0 ;  /* 0x00000ae0000e7802 */ /* 0x000fce0000000f00 */
[----:B------:R-:W-:Y:S05]  /*0ad0*/  CALL.REL.NOINC `($__internal_0_$__cuda_sm3x_div_rn_noftz_f32_slowpath) ;  /* 0x0000001000247944 */ /* 0x000fea0003c00000 */
[----:B------:R-:W-:-:S07]  /*0ae0*/  IMAD.MOV.U32 R0, RZ, RZ, R3 ;  /* 0x000000ffff007224 */ /* 0x000fce00078e0003 */
.L_x_11:
[----:B------:R-:W-:Y:S05]  /*0af0*/  BSYNC.RECONVERGENT B3 ;  /* 0x0000000000037941 */ /* 0x000fea0003800200 */
.L_x_10:
        /* <DEDUP_REMOVED lines=9> */
[----:B------:R-:W-:-:S04]  /*0b90*/  FFMA R13, R0, 1.4426950216293334961, -R13 ;  /* 0x3fb8aa3b000d7823 */ /* 0x000fc8000000080d */
[----:B------:R-:W-:-:S04]  /*0ba0*/  FFMA R13, R0, 1.925963033500011079e-08, R13 ;  /* 0x32a57060000d7823 */ /* 0x000fc8000000000d */
[----:B------:R-:W0:Y:S02]  /*0bb0*/  MUFU.EX2 R0, R13 ;  /* 0x0000000d00007308 */ /* 0x000e240000000800 */
[----:B0-----:R-:W-:Y:S01]  /*0bc0*/  FMUL R15, R3, R0 ;  /* 0x00000000030f7220 */ /* 0x001fe20000400000 */
[----:B------:R-:W-:-:S05]  /*0bd0*/  FFMA R0, R19, R14, R19 ;  /* 0x0000000e13007223 */ /* 0x000fca0000000013 */
[----:B------:R-:W0:Y:S01]  /*0be0*/  FCHK P1, R15, R8 ;  /* 0x000000080f007302 */ /* 0x000e220000020000 */
[----:B------:R-:W-:-:S04]  /*0bf0*/  FFMA R3, R0, R15, RZ ;  /* 0x0000000f00037223 */ /* 0x000fc800000000ff */
[----:B------:R-:W-:-:S04]  /*0c00*/  FFMA R14, -R8, R3, R15 ;  /* 0x00000003080e7223 */ /* 0x000fc8000000010f */
[----:B------:R-:W-:Y:S01]  /*0c10*/  FFMA R3, R0, R14, R3 ;  /* 0x0000000e00037223 */ /* 0x000fe20000000003 */
[----:B0-----:R-:W-:Y:S06]  /*0c20*/  @!P1 BRA `(.L_x_13) ;  /* 0x0000000000109947 */ /* 0x001fec0003800000 */
[----:B------:R-:W-:Y:S01]  /*0c30*/  IMAD.MOV.U32 R3, RZ, RZ, R15 ;  /* 0x000000ffff037224 */ /* 0x000fe200078e000f */
[----:B------:R-:W-:Y:S02]  /*0c40*/  MOV R0, R8 ;  /* 0x0000000800007202 */ /* 0x000fe40000000f00 */
[----:B------:R-:W-:-:S07]  /*0c50*/  MOV R14, 0xc70 ;  /* 0x00000c70000e7802 */ /* 0x000fce0000000f00 */
[----:B------:R-:W-:Y:S05]  /*0c60*/  CALL.REL.NOINC `($__internal_0_$__cuda_sm3x_div_rn_noftz_f32_slowpath) ;  /* 0x0000000c00c07944 */ /* 0x000fea0003c00000 */
.L_x_13:
[----:B------:R-:W-:Y:S05]  /*0c70*/  BSYNC.RECONVERGENT B3 ;  /* 0x0000000000037941 */ /* 0x000fea0003800200 */
.L_x_12:
[----:B------:R1:W-:Y:S02]  /*0c80*/  STG.E desc[UR6][R6.64], R3 ;  /* 0x0000000306007986 */ /* 0x0003e4000c101906 */
.L_x_9:
[----:B------:R-:W-:Y:S05]  /*0c90*/  BSYNC.RECONVERGENT B2 ;  /* 0x0000000000027941 */ /* 0x000fea0003800200 */
.L_x_8:
[C---:B------:R-:W-:Y:S01]  /*0ca0*/  ISETP.GE.OR P1, PT, R16.reuse, R9, !P0 ;  /* 0x000000091000720c */ /* 0x040fe20004726670 */
[----:B------:R-:W-:Y:S01]  /*0cb0*/  BSSY.RECONVERGENT B2, `(.L_x_14) ;  /* 0x000004c000027945 */ /* 0x000fe20003800200 */
[C---:B------:R-:W-:Y:S02]  /*0cc0*/  VIADD R18, R16.reuse, 0x2 ;  /* 0x0000000210127836 */ /* 0x040fe40000000000 */
[----:B------:R-:W-:-:S13]  /*0cd0*/  ISETP.GE.OR P1, PT, R16, R10, P1 ;  /* 0x0000000a1000720c */ /* 0x000fda0000f26670 */
[----:B------:R-:W-:Y:S05]  /*0ce0*/  @P1 BRA `(.L_x_15) ;  /* 0x0000000400201947 */ /* 0x000fea0003800000 */
[-C--:B------:R-:W-:Y:S01]  /*0cf0*/  IABS R0, R11.reuse ;  /* 0x0000000b00007213 */ /* 0x080fe20000000000 */
[----:B------:R-:W-:Y:S01]  /*0d00*/  BSSY.RECONVERGENT B3, `(.L_x_16) ;  /* 0x000002d000037945 */ /* 0x000fe20003800200 */
[----:B------:R-:W-:Y:S02]  /*0d10*/  IABS R20, R16 ;  /* 0x0000001000147213 */ /* 0x000fe40000000000 */
[----:B-1----:R-:W1:Y:S01]  /*0d20*/  I2F.RP R3, R0 ;  /* 0x0000000000037306 */ /* 0x002e620000209400 */
[----:B------:R-:W-:-:S07]  /*0d30*/  IABS R19, R11 ;  /* 0x0000000b00137213 */ /* 0x000fce0000000000 */
[----:B-1----:R-:W1:Y:S02]  /*0d40*/  MUFU.RCP R3, R3 ;  /* 0x0000000300037308 */ /* 0x002e640000001000 */
[----:B-1----:R-:W-:-:S06]  /*0d50*/  IADD3 R14, PT, PT, R3, 0xffffffe, RZ ;  /* 0x0ffffffe030e7810 */ /* 0x002fcc0007ffe0ff */
[----:B------:R1:W2:Y:S02]  /*0d60*/  F2I.FTZ.U32.TRUNC.NTZ R15, R14 ;  /* 0x0000000e000f7305 */ /* 0x0002a4000021f000 */
[----:B-1----:R-:W-:Y:S01]  /*0d70*/  MOV R14, RZ ;  /* 0x000000ff000e7202 */ /* 0x002fe20000000f00 */
[----:B--2---:R-:W-:-:S04]  /*0d80*/  IMAD.MOV R13, RZ, RZ, -R15 ;  /* 0x000000ffff0d7224 */ /* 0x004fc800078e0a0f */
[----:B------:R-:W-:-:S04]  /*0d90*/  IMAD R13, R13, R0, RZ ;  /* 0x000000000d0d7224 */ /* 0x000fc800078e02ff */
[----:B------:R-:W-:-:S04]  /*0da0*/  IMAD.HI.U32 R13, R15, R13, R14 ;  /* 0x0000000d0f0d7227 */ /* 0x000fc800078e000e */
[----:B------:R-:W-:Y:S02]  /*0db0*/  IMAD.MOV R15, RZ, RZ, -R19 ;  /* 0x000000ffff0f7224 */ /* 0x000fe400078e0a13 */
[----:B------:R-:W-:-:S04]  /*0dc0*/  IMAD.HI.U32 R3, R13, R20, RZ ;  /* 0x000000140d037227 */ /* 0x000fc800078e00ff */
[----:B------:R-:W-:Y:S02]  /*0dd0*/  IMAD R13, R3, R15, R20 ;  /* 0x0000000f030d7224 */ /* 0x000fe400078e0214 */
[----:B------:R-:W1:Y:S03]  /*0de0*/  MUFU.RCP R15, R2 ;  /* 0x00000002000f7308 */ /* 0x000e660000001000 */
[----:B------:R-:W-:-:S13]  /*0df0*/  ISETP.GT.U32.AND P2, PT, R0, R13, PT ;  /* 0x0000000d0000720c */ /* 0x000fda0003f44070 */
[-C--:B------:R-:W-:Y:S01]  /*0e00*/  @!P2 IADD3 R13, PT, PT, R13, -R0.reuse, RZ ;  /* 0x800000000d0da210 */ /* 0x080fe20007ffe0ff */
[----:B------:R-:W-:Y:S01]  /*0e10*/  @!P2 VIADD R3, R3, 0x1 ;  /* 0x000000010303a836 */ /* 0x000fe20000000000 */
[----:B------:R-:W-:Y:S01]  /*0e20*/  ISETP.NE.AND P2, PT, R11, RZ, PT ;  /* 0x000000ff0b00720c */ /* 0x000fe20003f45270 */
[----:B-1----:R-:W-:Y:S01]  /*0e30*/  FFMA R14, -R2, R15, 1 ;  /* 0x3f800000020e7423 */ /* 0x002fe2000000010f */
[----:B------:R-:W-:Y:S02]  /*0e40*/  ISETP.GE.U32.AND P1, PT, R13, R0, PT ;  /* 0x000000000d00720c */ /* 0x000fe40003f26070 */
[----:B------:R-:W-:-:S04]  /*0e50*/  LOP3.LUT R0, R16, R11, RZ, 0x3c, !PT ;  /* 0x0000000b10007212 */ /* 0x000fc800078e3cff */
[----:B------:R-:W-:-:S07]  /*0e60*/  ISETP.GE.AND P4, PT, R0, RZ, PT ;  /* 0x000000ff0000720c */ /* 0x000fce0003f86270 */
[----:B------:R-:W-:-:S06]  /*0e70*/  @P1 IADD3 R3, PT, PT, R3, 0x1, RZ ;  /* 0x0000000103031810 */ /* 0x000fcc0007ffe0ff */
        /* <DEDUP_REMOVED lines=20> */
[----:B------:R-:W-:-:S07]  /*0fc0*/  MOV R0, R3 ;  /* 0x0000000300007202 */ /* 0x000fce0000000f00 */
.L_x_17:
[----:B------:R-:W-:Y:S05]  /*0fd0*/  BSYNC.RECONVERGENT B3 ;  /* 0x0000000000037941 */ /* 0x000fea0003800200 */
.L_x_16:
[----:B------:R-:W-:Y:S02]  /*0fe0*/  HFMA2 R14, -RZ, RZ, 3.7421875, 0 ;  /* 0x437c0000ff0e7431 */ /* 0x000fe400000001ff */
[----:B------:R-:W-:Y:S01]  /*0ff0*/  IMAD.MOV.U32 R3, RZ, RZ, 0x3bbb989d ;  /* 0x3bbb989dff037424 */ /* 0x000fe200078e00ff */
[----:B------:R-:W0:Y:S01]  /*1000*/  MUFU.RCP R19, R8 ;  /* 0x0000000800137308 */ /* 0x000e220000001000 */
[----:B------:R-:W-:Y:S02]  /*1010*/  BSSY.RECONVERGENT B3, `(.L_x_18) ;  /* 0x0000014000037945 */ /* 0x000fe40003800200 */
[----:B------:R-:W-:-:S04]  /*1020*/  FFMA.SAT R3, R0, R3, 0.5 ;  /* 0x3f00000000037423 */ /* 0x000fc80000002003 */
[----:B------:R-:W-:-:S04]  /*1030*/  FFMA.RM R3, R3, R14, 12582913 ;  /* 0x4b40000103037423 */ /* 0x000fc8000000400e */
[C---:B------:R-:W-:Y:S01]  /*1040*/  FADD R13, R3.reuse, -12583039 ;  /* 0xcb40007f030d7421 */ /* 0x040fe20000000000 */
[----:B------:R-:W-:-:S03]  /*1050*/  SHF.L.U32 R3, R3, 0x17, RZ ;  /* 0x0000001703037819 */ /* 0x000fc600000006ff */
[----:B------:R-:W-:Y:S01]  /*1060*/  FFMA R13, R0, 1.4426950216293334961, -R13 ;  /* 0x3fb8aa3b000d7823 */ /* 0x000fe2000000080d */
[----:B0-----:R-:W-:-:S03]  /*1070*/  FFMA R14, -R8, R19, 1 ;  /* 0x3f800000080e7423 */ /* 0x001fc60000000113 */
        /* <DEDUP_REMOVED lines=13> */
.L_x_19:
[----:B------:R-:W-:Y:S05]  /*1150*/  BSYNC.RECONVERGENT B3 ;  /* 0x0000000000037941 */ /* 0x000fea0003800200 */
.L_x_18:
[----:B------:R2:W-:Y:S02]  /*1160*/  STG.E desc[UR6][R6.64+0x4], R3 ;  /* 0x0000040306007986 */ /* 0x0005e4000c101906 */
.L_x_15:
[----:B------:R-:W-:Y:S05]  /*1170*/  BSYNC.RECONVERGENT B2 ;  /* 0x0000000000027941 */ /* 0x000fea0003800200 */
.L_x_14:
[----:B------:R-:W-:Y:S01]  /*1180*/  IADD3 R0, PT, PT, R16, 0x1, RZ ;  /* 0x0000000110007810 */ /* 0x000fe20007ffe0ff */
[----:B------:R-:W-:Y:S03]  /*1190*/  BSSY.RECONVERGENT B2, `(.L_x_20) ;  /* 0x000004d000027945 */ /* 0x000fe60003800200 */
[----:B------:R-:W-:-:S04]  /*11a0*/  ISETP.GE.OR P1, PT, R0, R9, !P0 ;  /* 0x000000090000720c */ /* 0x000fc80004726670 */
[----:B------:R-:W-:-:S13]  /*11b0*/  ISETP.GE.OR P1, PT, R0, R10, P1 ;  /* 0x0000000a0000720c */ /* 0x000fda0000f26670 */
[----:B------:R-:W-:Y:S05]  /*11c0*/  @P1 BRA `(.L_x_21) ;  /* 0x0000000400241947 */ /* 0x000fea0003800000 */
[-C--:B-12---:R-:W-:Y:S01]  /*11d0*/  IABS R3, R11.reuse ;  /* 0x0000000b00037213 */ /* 0x086fe20000000000 */
[----:B------:R-:W-:Y:S01]  /*11e0*/  BSSY.RECONVERGENT B3, `(.L_x_22) ;  /* 0x000002e000037945 */ /* 0x000fe20003800200 */
[----:B------:R-:W-:Y:S02]  /*11f0*/  IABS R21, R0 ;  /* 0x0000000000157213 */ /* 0x000fe40000000000 */
[----:B------:R-:W1:Y:S01]  /*1200*/  I2F.RP R13, R3 ;  /* 0x00000003000d7306 */ /* 0x000e620000209400 */
[----:B------:R-:W-:-:S07]  /*1210*/  IABS R22, R11 ;  /* 0x0000000b00167213 */ /* 0x000fce0000000000 */
[----:B-1----:R-:W1:Y:S02]  /*1220*/  MUFU.RCP R13, R13 ;  /* 0x0000000d000d7308 */ /* 0x002e640000001000 */
[----:B-1----:R-:W-:-:S06]  /*1230*/  VIADD R14, R13, 0xffffffe ;  /* 0x0ffffffe0d0e7836 */ /* 0x002fcc0000000000 */
[----:B------:R1:W2:Y:S02]  /*1240*/  F2I.FTZ.U32.TRUNC.NTZ R15, R14 ;  /* 0x0000000e000f7305 */ /* 0x0002a4000021f000 */
[----:B-1----:R-:W-:Y:S01]  /*1250*/  IMAD.MOV.U32 R14, RZ, RZ, RZ ;  /* 0x000000ffff0e7224 */ /* 0x002fe200078e00ff */
[----:B--2---:R-:W-:-:S05]  /*1260*/  IADD3 R20, PT, PT, RZ, -R15, RZ ;  /* 0x8000000fff147210 */ /* 0x004fca0007ffe0ff */
        /* <DEDUP_REMOVED lines=8> */
[-C--:B------:R-:W-:Y:S01]  /*12f0*/  @!P2 IADD3 R14, PT, PT, R14, -R3.reuse, RZ ;  /* 0x800000030e0ea210 */ /* 0x080fe20007ffe0ff */
[----:B------:R-:W-:Y:S01]  /*1300*/  @!P2 VIADD R13, R13, 0x1 ;  /* 0x000000010d0da836 */ /* 0x000fe20000000000 */
[----:B------:R-:W-:Y:S02]  /*1310*/  ISETP.NE.AND P2, PT, R11, RZ, PT ;  /* 0x000000ff0b00720c */ /* 0x000fe40003f45270 */
[----:B------:R-:W-:Y:S01]  /*1320*/  ISETP.GE.U32.AND P1, PT, R14, R3, PT ;  /* 0x000000030e00720c */ /* 0x000fe20003f26070 */
[----:B-1----:R-:W-:Y:S01]  /*1330*/  FFMA R14, -R2, R15, 1 ;  /* 0x3f800000020e7423 */ /* 0x002fe2000000010f */
        /* <DEDUP_REMOVED lines=24> */
.L_x_23:
[----:B------:R-:W-:Y:S05]  /*14c0*/  BSYNC.RECONVERGENT B3 ;  /* 0x0000000000037941 */ /* 0x000fea0003800200 */
.L_x_22:
        /* <DEDUP_REMOVED lines=23> */
.L_x_25:
[----:B------:R-:W-:Y:S05]  /*1640*/  BSYNC.RECONVERGENT B3 ;  /* 0x0000000000037941 */ /* 0x000fea0003800200 */
.L_x_24:
[----:B------:R3:W-:Y:S02]  /*1650*/  STG.E desc[UR6][R6.64+0x8], R3 ;  /* 0x0000080306007986 */ /* 0x0007e4000c101906 */
.L_x_21:
[----:B------:R-:W-:Y:S05]  /*1660*/  BSYNC.RECONVERGENT B2 ;  /* 0x0000000000027941 */ /* 0x000fea0003800200 */
.L_x_20:
[C---:B------:R-:W-:Y:S01]  /*1670*/  ISETP.GE.OR P1, PT, R18.reuse, R9, !P0 ;  /* 0x000000091200720c */ /* 0x040fe20004726670 */
[----:B------:R-:W-:Y:S03]  /*1680*/  BSSY.RECONVERGENT B2, `(.L_x_26) ;  /* 0x000004b000027945 */ /* 0x000fe60003800200 */
[----:B------:R-:W-:-:S13]  /*1690*/  ISETP.GE.OR P1, PT, R18, R10, P1 ;  /* 0x0000000a1200720c */ /* 0x000fda0000f26670 */
[----:B------:R-:W-:Y:S05]  /*16a0*/  @P1 BRA `(.L_x_27) ;  /* 0x0000000400201947 */ /* 0x000fea0003800000 */
[-C--:B------:R-:W-:Y:S01]  /*16b0*/  IABS R0, R11.reuse ;  /* 0x0000000b00007213 */ /* 0x080fe20000000000 */
[----:B------:R-:W-:Y:S01]  /*16c0*/  BSSY.RECONVERGENT B3, `(.L_x_28) ;  /* 0x000002d000037945 */ /* 0x000fe20003800200 */
[----:B------:R-:W-:Y:S02]  /*16d0*/  IABS R20, R18 ;  /* 0x0000001200147213 */ /* 0x000fe40000000000 */
[----:B-123--:R-:W1:Y:S01]  /*16e0*/  I2F.RP R3, R0 ;  /* 0x0000000000037306 */ /* 0x00ee620000209400 */
[----:B------:R-:W-:-:S07]  /*16f0*/  IABS R19, R11 ;  /* 0x0000000b00137213 */ /* 0x000fce0000000000 */
[----:B-1----:R-:W1:Y:S02]  /*1700*/  MUFU.RCP R3, R3 ;  /* 0x0000000300037308 */ /* 0x002e640000001000 */
[----:B-1----:R-:W-:-:S06]  /*1710*/  IADD3 R14, PT, PT, R3, 0xffffffe, RZ ;  /* 0x0ffffffe030e7810 */ /* 0x002fcc0007ffe0ff */
[----:B------:R1:W2:Y:S02]  /*1720*/  F2I.FTZ.U32.TRUNC.NTZ R15, R14 ;  /* 0x0000000e000f7305 */ /* 0x0002a4000021f000 */
[----:B-1----:R-:W-:Y:S01]  /*1730*/  MOV R14, RZ ;  /* 0x000000ff000e7202 */ /* 0x002fe20000000f00 */
[----:B--2---:R-:W-:-:S04]  /*1740*/  IMAD.MOV R13, RZ, RZ, -R15 ;  /* 0x000000ffff0d7224 */ /* 0x004fc800078e0a0f */
[----:B------:R-:W-:-:S04]  /*1750*/  IMAD R13, R13, R0, RZ ;  /* 0x000000000d0d7224 */ /* 0x000fc800078e02ff */
[----:B------:R-:W-:Y:S01]  /*1760*/  IMAD.HI.U32 R13, R15, R13, R14 ;  /* 0x0000000d0f0d7227 */ /* 0x000fe200078e000e */
[----:B------:R-:W-:-:S05]  /*1770*/  IADD3 R15, PT, PT, RZ, -R19, RZ ;  /* 0x80000013ff0f7210 */ /* 0x000fca0007ffe0ff */
[----:B------:R-:W-:-:S04]  /*1780*/  IMAD.HI.U32 R3, R13, R20, RZ ;  /* 0x000000140d037227 */ /* 0x000fc800078e00ff */
[----:B------:R-:W-:Y:S02]  /*1790*/  IMAD R13, R3, R15, R20 ;  /* 0x0000000f030d7224 */ /* 0x000fe400078e0214 */
[----:B------:R-:W1:Y:S03]  /*17a0*/  MUFU.RCP R15, R2 ;  /* 0x00000002000f7308 */ /* 0x000e660000001000 */
[----:B------:R-:W-:-:S13]  /*17b0*/  ISETP.GT.U32.AND P2, PT, R0, R13, PT ;  /* 0x0000000d0000720c */ /* 0x000fda0003f44070 */
[----:B------:R-:W-:Y:S01]  /*17c0*/  @!P2 IMAD.IADD R13, R13, 0x1, -R0 ;  /* 0x000000010d0da824 */ /* 0x000fe200078e0a00 */
[----:B------:R-:W-:Y:S01]  /*17d0*/  @!P2 IADD3 R3, PT, PT, R3, 0x1, RZ ;  /* 0x000000010303a810 */ /* 0x000fe20007ffe0ff */
[----:B-1----:R-:W-:Y:S01]  /*17e0*/  FFMA R14, -R2, R15, 1 ;  /* 0x3f800000020e7423 */ /* 0x002fe2000000010f */
[----:B------:R-:W-:Y:S02]  /*17f0*/  ISETP.NE.AND P2, PT, R11, RZ, PT ;  /* 0x000000ff0b00720c */ /* 0x000fe40003f45270 */
[----:B------:R-:W-:Y:S02]  /*1800*/  ISETP.GE.U32.AND P1, PT, R13, R0, PT ;  /* 0x000000000d00720c */ /* 0x000fe40003f26070 */
[----:B------:R-:W-:-:S04]  /*1810*/  LOP3.LUT R0, R18, R11, RZ, 0x3c, !PT ;  /* 0x0000000b12007212 */ /* 0x000fc800078e3cff */
[----:B------:R-:W-:-:S07]  /*1820*/  ISETP.GE.AND P4, PT, R0, RZ, PT ;  /* 0x000000ff0000720c */ /* 0x000fce0003f86270 */
[----:B------:R-:W-:-:S06]  /*1830*/  @P1 IADD3 R3, PT, PT, R3, 0x1, RZ ;  /* 0x0000000103031810 */ /* 0x000fcc0007ffe0ff */
[----:B------:R-:W-:Y:S01]  /*1840*/  @!P4 IMAD.MOV R3, RZ, RZ, -R3 ;  /* 0x000000ffff03c224 */ /* 0x000fe200078e0a03 */
[----:B------:R-:W-:-:S04]  /*1850*/  @!P2 LOP3.LUT R3, RZ, R11, RZ, 0x33, !PT ;  /* 0x0000000bff03a212 */ /* 0x000fc800078e33ff */
[----:B------:R-:W-:Y:S01]  /*1860*/  IADD3 R13, PT, PT, -R3, RZ, RZ ;  /* 0x000000ff030d7210 */ /* 0x000fe20007ffe1ff */
[----:B0-----:R-:W-:-:S04]  /*1870*/  IMAD R3, R12, -0x3, R3 ;  /* 0xfffffffd0c037824 */ /* 0x001fc800078e0203 */
[----:B------:R-:W-:Y:S01]  /*1880*/  IMAD R13, R11, R13, R18 ;  /* 0x0000000d0b0d7224 */ /* 0x000fe200078e0212 */
[----:B------:R-:W-:-:S03]  /*1890*/  I2FP.F32.S32 R3, R3 ;  /* 0x0000000300037245 */ /* 0x000fc60000201400 */
        /* <DEDUP_REMOVED lines=15> */
.L_x_29:
[----:B------:R-:W-:Y:S05]  /*1990*/  BSYNC.RECONVERGENT B3 ;  /* 0x0000000000037941 */ /* 0x000fea0003800200 */
.L_x_28:
[----:B------:R-:W-:Y:S01]  /*19a0*/  HFMA2 R3, -RZ, RZ, 0.96630859375, -0.0022525787353515625 ;  /* 0x3bbb989dff037431 */ /* 0x000fe200000001ff */
[----:B------:R-:W-:Y:S01]  /*19b0*/  MOV R14, 0x437c0000 ;  /* 0x437c0000000e7802 */ /* 0x000fe20000000f00 */
[----:B------:R-:W0:Y:S01]  /*19c0*/  MUFU.RCP R19, R8 ;  /* 0x0000000800137308 */ /* 0x000e220000001000 */
[----:B------:R-:W-:Y:S02]  /*19d0*/  BSSY.RECONVERGENT B3, `(.L_x_30) ;  /* 0x0000014000037945 */ /* 0x000fe40003800200 */
[----:B------:R-:W-:-:S04]  /*19e0*/  FFMA.SAT R3, R0, R3, 0.5 ;  /* 0x3f00000000037423 */ /* 0x000fc80000002003 */
[----:B------:R-:W-:-:S04]  /*19f0*/  FFMA.RM R3, R3, R14, 12582913 ;  /* 0x4b40000103037423 */ /* 0x000fc8000000400e */
[C---:B------:R-:W-:Y:S01]  /*1a00*/  FADD R13, R3.reuse, -12583039 ;  /* 0xcb40007f030d7421 */ /* 0x040fe20000000000 */
[----:B------:R-:W-:Y:S02]  /*1a10*/  IMAD.SHL.U32 R3, R3, 0x800000, RZ ;  /* 0x0080000003037824 */ /* 0x000fe400078e00ff */
[----:B0-----:R-:W-:Y:S01]  /*1a20*/  FFMA R14, -R8, R19, 1 ;  /* 0x3f800000080e7423 */ /* 0x001fe20000000113 */
        /* <DEDUP_REMOVED lines=10> */
[----:B------:R-:W-:Y:S02]  /*1ad0*/  MOV R3, R15 ;  /* 0x0000000f00037202 */ /* 0x000fe40000000f00 */
[----:B------:R-:W-:Y:S02]  /*1ae0*/  MOV R0, R8 ;  /* 0x0000000800007202 */ /* 0x000fe40000000f00 */
[----:B------:R-:W-:-:S07]  /*1af0*/  MOV R14, 0x1b10 ;  /* 0x00001b10000e7802 */ /* 0x000fce0000000f00 */
[----:B------:R-:W-:Y:S05]  /*1b00*/  CALL.REL.NOINC `($__internal_0_$__cuda_sm3x_div_rn_noftz_f32_slowpath) ;  /* 0x0000000000187944 */ /* 0x000fea0003c00000 */
.L_x_31:
[----:B------:R-:W-:Y:S05]  /*1b10*/  BSYNC.RECONVERGENT B3 ;  /* 0x0000000000037941 */ /* 0x000fea0003800200 */
.L_x_30:
[----:B------:R4:W-:Y:S02]  /*1b20*/  STG.E desc[UR6][R6.64+0xc], R3 ;  /* 0x00000c0306007986 */ /* 0x0009e4000c101906 */
.L_x_27:
[----:B------:R-:W-:Y:S05]  /*1b30*/  BSYNC.RECONVERGENT B2 ;  /* 0x0000000000027941 */ /* 0x000fea0003800200 */
.L_x_26:
[----:B------:R-:W-:Y:S01]  /*1b40*/  VIADD R16, R16, 0x4 ;  /* 0x0000000410107836 */ /* 0x000fe20000000000 */
[----:B------:R-:W-:Y:S06]  /*1b50*/  @!P3 BRA `(.L_x_32) ;  /* 0xffffffec0008b947 */ /* 0x000fec000383ffff */
[----:B------:R-:W-:Y:S05]  /*1b60*/  EXIT ;  /* 0x000000000000794d */ /* 0x000fea0003800000 */
        .weak           $__internal_0_$__cuda_sm3x_div_rn_noftz_f32_slowpath
        .type           $__internal_0_$__cuda_sm3x_div_rn_noftz_f32_slowpath,@function
        .size           $__internal_0_$__cuda_sm3x_div_rn_noftz_f32_slowpath,(.L_x_45 - $__internal_0_$__cuda_sm3x_div_rn_noftz_f32_slowpath)
$__internal_0_$__cuda_sm3x_div_rn_noftz_f32_slowpath:
[----:B------:R-:W-:Y:S01]  /*1b70*/  SHF.R.U32.HI R13, RZ, 0x17, R0 ;  /* 0x00000017ff0d7819 */ /* 0x000fe20000011600 */
[----:B------:R-:W-:Y:S01]  /*1b80*/  BSSY.RECONVERGENT B0, `(.L_x_33) ;  /* 0x0000063000007945 */ /* 0x000fe20003800200 */
[--C-:B------:R-:W-:Y:S01]  /*1b90*/  SHF.R.U32.HI R20, RZ, 0x17, R3.reuse ;  /* 0x00000017ff147819 */ /* 0x100fe20000011603 */
[----:B------:R-:W-:Y:S01]  /*1ba0*/  IMAD.MOV.U32 R19, RZ, RZ, R3 ;  /* 0x000000ffff137224 */ /* 0x000fe200078e0003 */
[----:B------:R-:W-:Y:S02]  /*1bb0*/  LOP3.LUT R13, R13, 0xff, RZ, 0xc0, !PT ;  /* 0x000000ff0d0d7812 */ /* 0x000fe400078ec0ff */
[----:B------:R-:W-:Y:S02]  /*1bc0*/  LOP3.LUT R20, R20, 0xff, RZ, 0xc0, !PT ;  /* 0x000000ff14147812 */ /* 0x000fe400078ec0ff */
[----:B------:R-:W-:Y:S02]  /*1bd0*/  IADD3 R22, PT, PT, R13, -0x1, RZ ;  /* 0xffffffff0d167810 */ /* 0x000fe40007ffe0ff */
[----:B------:R-:W-:-:S02]  /*1be0*/  IADD3 R21, PT, PT, R20, -0x1, RZ ;  /* 0xffffffff14157810 */ /* 0x000fc40007ffe0ff */
[----:B------:R-:W-:-:S04]  /*1bf0*/  ISETP.GT.U32.AND P1, PT, R22, 0xfd, PT ;  /* 0x000000fd1600780c */ /* 0x000fc80003f24070 */
[----:B------:R-:W-:-:S13]  /*1c00*/  ISETP.GT.U32.OR P1, PT, R21, 0xfd, P1 ;  /* 0x000000fd1500780c */ /* 0x000fda0000f24470 */
[----:B------:R-:W-:Y:S01]  /*1c10*/  @!P1 MOV R15, RZ ;  /* 0x000000ff000f9202 */ /* 0x000fe20000000f00 */
[----:B------:R-:W-:Y:S06]  /*1c20*/  @!P1 BRA `(.L_x_34) ;  /* 0x00000000005c9947 */ /* 0x000fec0003800000 */
[----:B------:R-:W-:Y:S02]  /*1c30*/  FSETP.GTU.FTZ.AND P1, PT, |R3|, +INF , PT ;  /* 0x7f8000000300780b */ /* 0x000fe40003f3c200 */
[----:B------:R-:W-:-:S04]  /*1c40*/  FSETP.GTU.FTZ.AND P2, PT, |R0|, +INF , PT ;  /* 0x7f8000000000780b */ /* 0x000fc80003f5c200 */
[----:B------:R-:W-:-:S13]  /*1c50*/  PLOP3.LUT P1, PT, P1, P2, PT, 0xf8, 0x8f ;  /* 0x00000000008f781c */ /* 0x000fda0000f25f70 */
[----:B------:R-:W-:Y:S05]  /*1c60*/  @P1 BRA `(.L_x_35) ;  /* 0x00000004004c1947 */ /* 0x000fea0003800000 */
[----:B------:R-:W-:-:S13]  /*1c70*/  LOP3.LUT P1, RZ, R0, 0x7fffffff, R19, 0xc8, !PT ;  /* 0x7fffffff00ff7812 */ /* 0x000fda000782c813 */
[----:B------:R-:W-:Y:S05]  /*1c80*/  @!P1 BRA `(.L_x_36) ;  /* 0x00000004003c9947 */ /* 0x000fea0003800000 */
[C---:B------:R-:W-:Y:S02]  /*1c90*/  FSETP.NEU.FTZ.AND P4, PT, |R3|.reuse, +INF , PT ;  /* 0x7f8000000300780b */ /* 0x040fe40003f9d200 */
[----:B------:R-:W-:Y:S02]  /*1ca0*/  FSETP.NEU.FTZ.AND P2, PT, |R0|, +INF , PT ;  /* 0x7f8000000000780b */ /* 0x000fe40003f5d200 */
[----:B------:R-:W-:-:S11]  /*1cb0*/  FSETP.NEU.FTZ.AND P1, PT, |R3|, +INF , PT ;  /* 0x7f8000000300780b */ /* 0x000fd60003f3d200 */
[----:B------:R-:W-:Y:S05]  /*1cc0*/  @!P2 BRA !P4, `(.L_x_36) ;  /* 0x00000004002ca947 */ /* 0x000fea0006000000 */
[----:B------:R-:W-:-:S04]  /*1cd0*/  LOP3.LUT P4, RZ, R19, 0x7fffffff, RZ, 0xc0, !PT ;  /* 0x7fffffff13ff7812 */ /* 0x000fc8000788c0ff */
[----:B------:R-:W-:-:S13]  /*1ce0*/  PLOP3.LUT P2, PT, P2, P4, PT, 0x2f, 0xf2 ;  /* 0x0000000000f2781c */ /* 0x000fda0001748577 */
[----:B------:R-:W-:Y:S05]  /*1cf0*/  @P2 BRA `(.L_x_37) ;  /* 0x0000000400182947 */ /* 0x000fea0003800000 */
[----:B------:R-:W-:-:S04]  /*1d00*/  LOP3.LUT P2, RZ, R0, 0x7fffffff, RZ, 0xc0, !PT ;  /* 0x7fffffff00ff7812 */ /* 0x000fc8000784c0ff */
[----:B------:R-:W-:-:S13]  /*1d10*/  PLOP3.LUT P1, PT, P1, P2, PT, 0x2f, 0xf2 ;  /* 0x0000000000f2781c */ /* 0x000fda0000f24577 */
[----:B------:R-:W-:Y:S05]  /*1d20*/  @P1 BRA `(.L_x_38) ;  /* 0x0000000400001947 */ /* 0x000fea0003800000 */
[----:B------:R-:W-:Y:S02]  /*1d30*/  ISETP.GE.AND P1, PT, R21, RZ, PT ;  /* 0x000000ff1500720c */ /* 0x000fe40003f26270 */
[----:B------:R-:W-:-:S11]  /*1d40*/  ISETP.GE.AND P2, PT, R22, RZ, PT ;  /* 0x000000ff1600720c */ /* 0x000fd60003f46270 */
[----:B------:R-:W-:Y:S01]  /*1d50*/  @P1 MOV R15, RZ ;  /* 0x000000ff000f1202 */ /* 0x000fe20000000f00 */
[----:B------:R-:W-:Y:S02]  /*1d60*/  @!P1 IMAD.MOV.U32 R15, RZ, RZ, -0x40 ;  /* 0xffffffc0ff0f9424 */ /* 0x000fe400078e00ff */
[----:B------:R-:W-:Y:S01]  /*1d70*/  @!P1 FFMA R19, R3, 1.84467440737095516160e+19, RZ ;  /* 0x5f80000003139823 */ /* 0x000fe200000000ff */
[----:B------:R-:W-:Y:S02]  /*1d80*/  @!P2 FFMA R0, R0, 1.84467440737095516160e+19, RZ ;  /* 0x5f8000000000a823 */ /* 0x000fe400000000ff */
[----:B------:R-:W-:-:S07]  /*1d90*/  @!P2 IADD3 R15, PT, PT, R15, 0x40, RZ ;  /* 0x000000400f0fa810 */ /* 0x000fce0007ffe0ff */
.L_x_34:
[----:B------:R-:W-:Y:S01]  /*1da0*/  LEA R3, R13, 0xc0800000, 0x17 ;  /* 0xc08000000d037811 */ /* 0x000fe200078eb8ff */
[----:B------:R-:W-:Y:S01]  /*1db0*/  VIADD R20, R20, 0xffffff81 ;  /* 0xffffff8114147836 */ /* 0x000fe20000000000 */
[----:B------:R-:W-:Y:S02]  /*1dc0*/  BSSY.RECONVERGENT B1, `(.L_x_39) ;  /* 0x0000035000017945 */ /* 0x000fe40003800200 */
[----:B------:R-:W-:Y:S01]  /*1dd0*/  IADD3 R21, PT, PT, -R3, R0, RZ ;  /* 0x0000000003157210 */ /* 0x000fe20007ffe1ff */
[C---:B------:R-:W-:Y:S01]  /*1de0*/  IMAD R0, R20.reuse, -0x800000, R19 ;  /* 0xff80000014007824 */ /* 0x040fe200078e0213 */
[----:B------:R-:W-:Y:S02]  /*1df0*/  IADD3 R20, PT, PT, R20, 0x7f, -R13 ;  /* 0x0000007f14147810 */ /* 0x000fe40007ffe80d */
[----:B------:R-:W0:Y:S01]  /*1e00*/  MUFU.RCP R22, R21 ;  /* 0x0000001500167308 */ /* 0x000e220000001000 */
[----:B------:R-:W-:Y:S01]  /*1e10*/  FADD.FTZ R3, -R21, -RZ ;  /* 0x800000ff15037221 */ /* 0x000fe20000010100 */
[----:B------:R-:W-:-:S03]  /*1e20*/  IADD3 R20, PT, PT, R20, R15, RZ ;  /* 0x0000000f14147210 */ /* 0x000fc60007ffe0ff */
[----:B0-----:R-:W-:-:S04]  /*1e30*/  FFMA R23, R22, R3, 1 ;  /* 0x3f80000016177423 */ /* 0x001fc80000000003 */
[----:B------:R-:W-:-:S04]  /*1e40*/  FFMA R22, R22, R23, R22 ;  /* 0x0000001716167223 */ /* 0x000fc80000000016 */
[----:B------:R-:W-:-:S04]  /*1e50*/  FFMA R19, R0, R22, RZ ;  /* 0x0000001600137223 */ /* 0x000fc800000000ff */
[----:B------:R-:W-:-:S04]  /*1e60*/  FFMA R23, R3, R19, R0 ;  /* 0x0000001303177223 */ /* 0x000fc80000000000 */
[----:B------:R-:W-:-:S04]  /*1e70*/  FFMA R19, R22, R23, R19 ;  /* 0x0000001716137223 */ /* 0x000fc80000000013 */
[----:B------:R-:W-:-:S04]  /*1e80*/  FFMA R0, R3, R19, R0 ;  /* 0x0000001303007223 */ /* 0x000fc80000000000 */
[----:B------:R-:W-:-:S05]  /*1e90*/  FFMA R3, R22, R0, R19 ;  /* 0x0000000016037223 */ /* 0x000fca0000000013 */
[----:B------:R-:W-:-:S04]  /*1ea0*/  SHF.R.U32.HI R13, RZ, 0x17, R3 ;  /* 0x00000017ff0d7819 */ /* 0x000fc80000011603 */
[----:B------:R-:W-:-:S04]  /*1eb0*/  LOP3.LUT R13, R13, 0xff, RZ, 0xc0, !PT ;  /* 0x000000ff0d0d7812 */ /* 0x000fc800078ec0ff */
[----:B------:R-:W-:-:S05]  /*1ec0*/  IADD3 R13, PT, PT, R13, R20, RZ ;  /* 0x000000140d0d7210 */ /* 0x000fca0007ffe0ff */
[----:B------:R-:W-:-:S05]  /*1ed0*/  VIADD R15, R13, 0xffffffff ;  /* 0xffffffff0d0f7836 */ /* 0x000fca0000000000 */
[----:B------:R-:W-:-:S13]  /*1ee0*/  ISETP.GE.U32.AND P1, PT, R15, 0xfe, PT ;  /* 0x000000fe0f00780c */ /* 0x000fda0003f26070 */
[----:B------:R-:W-:Y:S05]  /*1ef0*/  @!P1 BRA `(.L_x_40) ;  /* 0x0000000000809947 */ /* 0x000fea0003800000 */
[----:B------:R-:W-:-:S13]  /*1f00*/  ISETP.GT.AND P1, PT, R13, 0xfe, PT ;  /* 0x000000fe0d00780c */ /* 0x000fda0003f24270 */
[----:B------:R-:W-:Y:S05]  /*1f10*/  @P1 BRA `(.L_x_41) ;  /* 0x00000000006c1947 */ /* 0x000fea0003800000 */
[----:B------:R-:W-:-:S13]  /*1f20*/  ISETP.GE.AND P1, PT, R13, 0x1, PT ;  /* 0x000000010d00780c */ /* 0x000fda0003f26270 */
[----:B------:R-:W-:Y:S05]  /*1f30*/  @P1 BRA `(.L_x_42) ;  /* 0x0000000000741947 */ /* 0x000fea0003800000 */
[----:B------:R-:W-:Y:S02]  /*1f40*/  ISETP.GE.AND P1, PT, R13, -0x18, PT ;  /* 0xffffffe80d00780c */ /* 0x000fe40003f26270 */
[----:B------:R-:W-:-:S11]  /*1f50*/  LOP3.LUT R3, R3, 0x80000000, RZ, 0xc0, !PT ;  /* 0x8000000003037812 */ /* 0x000fd600078ec0ff */
[----:B------:R-:W-:Y:S05]  /*1f60*/  @!P1 BRA `(.L_x_42) ;  /* 0x0000000000689947 */ /* 0x000fea0003800000 */
[CCC-:B------:R-:W-:Y:S01]  /*1f70*/  FFMA.RZ R15, R22.reuse, R0.reuse, R19.reuse ;  /* 0x00000000160f7223 */ /* 0x1c0fe2000000c013 */
[C---:B------:R-:W-:Y:S02]  /*1f80*/  ISETP.NE.AND P4, PT, R13.reuse, RZ, PT ;  /* 0x000000ff0d00720c */ /* 0x040fe40003f85270 */
[----:B------:R-:W-:Y:S02]  /*1f90*/  ISETP.NE.AND P2, PT, R13, RZ, PT ;  /* 0x000000ff0d00720c */ /* 0x000fe40003f45270 */
[----:B------:R-:W-:Y:S01]  /*1fa0*/  LOP3.LUT R20, R15, 0x7fffff, RZ, 0xc0, !PT ;  /* 0x007fffff0f147812 */ /* 0x000fe200078ec0ff */
[CCC-:B------:R-:W-:Y:S01]  /*1fb0*/  FFMA.RP R15, R22.reuse, R0.reuse, R19.reuse ;  /* 0x00000000160f7223 */ /* 0x1c0fe20000008013 */
[----:B------:R-:W-:Y:S01]  /*1fc0*/  FFMA.RM R0, R22, R0, R19 ;  /* 0x0000000016007223 */ /* 0x000fe20000004013 */
[----:B------:R-:W-:Y:S02]  /*1fd0*/  IADD3 R19, PT, PT, R13, 0x20, RZ ;  /* 0x000000200d137810 */ /* 0x000fe40007ffe0ff */
[----:B------:R-:W-:-:S02]  /*1fe0*/  LOP3.LUT R20, R20, 0x800000, RZ, 0xfc, !PT ;  /* 0x0080000014147812 */ /* 0x000fc400078efcff */
[----:B------:R-:W-:Y:S02]  /*1ff0*/  IADD3 R13, PT, PT, -R13, RZ, RZ ;  /* 0x000000ff0d0d7210 */ /* 0x000fe40007ffe1ff */
[----:B------:R-:W-:Y:S02]  /*2000*/  SHF.L.U32 R19, R20, R19, RZ ;  /* 0x0000001314137219 */ /* 0x000fe400000006ff */
[----:B------:R-:W-:Y:S02]  /*2010*/  FSETP.NEU.FTZ.AND P1, PT, R15, R0, PT ;  /* 0x000000000f00720b */ /* 0x000fe40003f3d000 */
[----:B------:R-:W-:Y:S02]  /*2020*/  SEL R13, R13, RZ, P4 ;  /* 0x000000ff0d0d7207 */ /* 0x000fe40002000000 */
[----:B------:R-:W-:Y:S02]  /*2030*/  ISETP.NE.AND P2, PT, R19, RZ, P2 ;  /* 0x000000ff1300720c */ /* 0x000fe40001745270 */
[----:B------:R-:W-:-:S02]  /*2040*/  SHF.R.U32.HI R13, RZ, R13, R20 ;  /* 0x0000000dff0d7219 */ /* 0x000fc40000011614 */
[----:B------:R-:W-:Y:S02]  /*2050*/  PLOP3.LUT P1, PT, P1, P2, PT, 0xf8, 0x8f ;  /* 0x00000000008f781c */ /* 0x000fe40000f25f70 */
[----:B------:R-:W-:Y:S02]  /*2060*/  SHF.R.U32.HI R15, RZ, 0x1, R13 ;  /* 0x00000001ff0f7819 */ /* 0x000fe4000001160d */
[----:B------:R-:W-:-:S04]  /*2070*/  SEL R0, RZ, 0x1, !P1 ;  /* 0x00000001ff007807 */ /* 0x000fc80004800000 */
[----:B------:R-:W-:-:S04]  /*2080*/  LOP3.LUT R0, R0, 0x1, R15, 0xf8, !PT ;  /* 0x0000000100007812 */ /* 0x000fc800078ef80f */
[----:B------:R-:W-:-:S05]  /*2090*/  LOP3.LUT R0, R0, R13, RZ, 0xc0, !PT ;  /* 0x0000000d00007212 */ /* 0x000fca00078ec0ff */
[----:B------:R-:W-:-:S05]  /*20a0*/  IMAD.IADD R0, R15, 0x1, R0 ;  /* 0x000000010f007824 */ /* 0x000fca00078e0200 */
[----:B------:R-:W-:Y:S01]  /*20b0*/  LOP3.LUT R3, R0, R3, RZ, 0xfc, !PT ;  /* 0x0000000300037212 */ /* 0x000fe200078efcff */
[----:B------:R-:W-:Y:S06]  /*20c0*/  BRA `(.L_x_42) ;  /* 0x0000000000107947 */ /* 0x000fec0003800000 */
.L_x_41:
[----:B------:R-:W-:-:S04]  /*20d0*/  LOP3.LUT R3, R3, 0x80000000, RZ, 0xc0, !PT ;  /* 0x8000000003037812 */ /* 0x000fc800078ec0ff */
[----:B------:R-:W-:Y:S01]  /*20e0*/  LOP3.LUT R3, R3, 0x7f800000, RZ, 0xfc, !PT ;  /* 0x7f80000003037812 */ /* 0x000fe200078efcff */
[----:B------:R-:W-:Y:S06]  /*20f0*/  BRA `(.L_x_42) ;  /* 0x0000000000047947 */ /* 0x000fec0003800000 */
.L_x_40:
[----:B------:R-:W-:-:S07]  /*2100*/  LEA R3, R20, R3, 0x17 ;  /* 0x0000000314037211 */ /* 0x000fce00078eb8ff */
.L_x_42:
[----:B------:R-:W-:Y:S05]  /*2110*/  BSYNC.RECONVERGENT B1 ;  /* 0x0000000000017941 */ /* 0x000fea0003800200 */
.L_x_39:
[----:B------:R-:W-:Y:S05]  /*2120*/  BRA `(.L_x_43) ;  /* 0x0000000000207947 */ /* 0x000fea0003800000 */
.L_x_38:
[----:B------:R-:W-:-:S04]  /*2130*/  LOP3.LUT R0, R0, 0x80000000, R19, 0x48, !PT ;  /* 0x8000000000007812 */ /* 0x000fc800078e4813 */
[----:B------:R-:W-:Y:S01]  /*2140*/  LOP3.LUT R3, R0, 0x7f800000, RZ, 0xfc, !PT ;  /* 0x7f80000000037812 */ /* 0x000fe200078efcff */
[----:B------:R-:W-:Y:S06]  /*2150*/  BRA `(.L_x_43) ;  /* 0x0000000000147947 */ /* 0x000fec0003800000 */
.L_x_37:
[----:B------:R-:W-:Y:S01]  /*2160*/  LOP3.LUT R3, R0, 0x80000000, R19, 0x48, !PT ;  /* 0x8000000000037812 */ /* 0x000fe200078e4813 */
[----:B------:R-:W-:Y:S06]  /*2170*/  BRA `(.L_x_43) ;  /* 0x00000000000c7947 */ /* 0x000fec0003800000 */
.L_x_36:
[----:B------:R-:W0:Y:S01]  /*2180*/  MUFU.RSQ R3, -QNAN ;  /* 0xffc0000000037908 */ /* 0x000e220000001400 */
[----:B------:R-:W-:Y:S05]  /*2190*/  BRA `(.L_x_43) ;  /* 0x0000000000047947 */ /* 0x000fea0003800000 */
.L_x_35:
[----:B------:R-:W-:-:S07]  /*21a0*/  FADD.FTZ R3, R3, R0 ;  /* 0x0000000003037221 */ /* 0x000fce0000010000 */
.L_x_43:
[----:B------:R-:W-:Y:S05]  /*21b0*/  BSYNC.RECONVERGENT B0 ;  /* 0x0000000000007941 */ /* 0x000fea0003800200 */
.L_x_33:
[----:B------:R-:W-:-:S04]  /*21c0*/  HFMA2 R15, -RZ, RZ, 0, 0 ;  /* 0x00000000ff0f7431 */ /* 0x000fc800000001ff */
[----:B0-----:R-:W-:Y:S05]  /*21d0*/  RET.REL.NODEC R14 `(_Z12threadMissonPfiii) ;  /* 0xffffffdc0e887950 */ /* 0x001fea0003c3ffff */
.L_x_44:
[----:B------:R-:W-:-:S00]  /*21e0*/  BRA `(.L_x_44) ;  /* 0xfffffffc00fc7947 */ /* 0x000fc0000383ffff */
[----:B------:R-:W-:-:S00]  /*21f0*/  NOP ;  /* 0x0000000000007918 */ /* 0x000fc00000000000 */
        /* <DEDUP_REMOVED lines=8> */
.L_x_45:


//--------------------- .nv.shared.reserved.0     --------------------------
	.section	.nv.shared.reserved.0,"aw",@nobits
	.weak		__nv_reservedSMEM_offset_0_alias
	.size		__nv_reservedSMEM_offset_0_alias, 0, 64
	.other		__nv_reservedSMEM_offset_0_alias,@"STO_CUDA_RESERVED_SHARED STV_DEFAULT"
__nv_reservedSMEM_offset_0_alias:
	.zero		0
	.zero		64


//--------------------- .nv.constant0._Z12threadMissonPfiii --------------------------
	.section	.nv.constant0._Z12threadMissonPfiii,"a",@progbits
	.sectionflags	@""
	.align	4
.nv.constant0._Z12threadMissonPfiii:
	.zero		916


//--------------------- SYMBOLS --------------------------

	.type		.nv.reservedSmem.offset0,@object
	.size		.nv.reservedSmem.offset0,0x4
